	.target	sm_90a

	.elftype	@"ET_EXEC"


//--------------------- .note.nv.tkinfo           --------------------------
	.section	.note.nv.tkinfo,"",@"SHT_NOTE"
	.sectionflags	@"SHF_NOTE_NV_TKINFO"
	.tkinfo
        /*0018*/ 	.word	0x00000002
        /*0030*/ 	.string	""
        /*0030*/ 	.string	"ptxas"
        /*0030*/ 	.string	"Cuda compilation tools, release 13.0, V13.0.88"
        /*0030*/ 	.string	"Build cuda_13.0.r13.0/compiler.36424714_0"
        /*0030*/ 	.string	"-arch sm_90a -m 64 "



//--------------------- .note.nv.cuinfo           --------------------------
	.section	.note.nv.cuinfo,"",@"SHT_NOTE"
	.sectionflags	@"SHF_NOTE_NV_CUINFO"
        /*0018*/ 	.short	0x0002
        /*001a*/ 	.short	0x005a
        /*001c*/ 	.short	0x0082
	.zero		2


//--------------------- .nv.info                  --------------------------
	.section	.nv.info,"",@"SHT_CUDA_INFO"
	.align	4


	//----- nvinfo : EIATTR_REGCOUNT
	.align		4
        /*0000*/ 	.byte	0x04, 0x2f
        /*0002*/ 	.short	(.L_15 - .L_14)
	.align		4
.L_14:
        /*0004*/ 	.word	index@(_ZN7cutlass13device_kernelINS_4gemm6kernel13GemmUniversalIN4cute5tupleIJiiiiEEENS1_10collective13CollectiveMmaINS1_34MainloopSm90TmaGmmaWarpSpecializedILi9ENS5_IJNS4_1CILi1EEESB_SB_EEENS1_35KernelTmaWarpSpecializedCooperativeEEENS5_IJNSA_ILi128EEENSA_ILi256EEENSA_ILi32EEEEEENS_6half_tENS5_IJlSB_lEEESJ_NS5_IJSB_llEEENS4_8TiledMMAINS4_8MMA_AtomIJNS4_4SM904GMMA26MMA_64x256x16_F32F16F16_SSILNSP_5MajorE0ELSR_1ELNSP_7ScaleInE1ELSS_1EEEEEENS4_6LayoutINS5_IJNSA_ILi2EEESB_SB_EEENS5_IJSB_NSA_ILi0EEESY_EEEEENS5_IJNS4_10UnderscoreES11_S11_EEEEENS4_13SM90_TMA_LOADENS4_14ComposedLayoutINS4_7SwizzleILi2ELi4ELi3EEENS4_18smem_ptr_flag_bitsILi16EEENSV_INS5_IJNSA_ILi8EEESH_EEENS5_IJSH_SB_EEEEEEEvNS4_8identityES14_NS15_INS16_ILi3ELi4ELi3EEES19_NSV_INS5_IJNSA_ILi64EEES1A_EEENS5_IJSB_S1H_EEEEEEEvS1F_EENS_8epilogue10collective6detail29Sm90TmaWarpSpecializedAdapterINS1O_15DefaultEpilogueISJ_SK_SK_NS1N_6thread17LinearCombinationISJ_Li1EffLNS1S_9ScaleType4KindE0ELNS_15FloatRoundStyleE2ESJ_EENS1_15EpilogueDefaultEEEEEvvEEEEvNT_6ParamsE)
        /*0008*/ 	.word	0x000000a8


	//----- nvinfo : EIATTR_FRAME_SIZE
	.align		4
.L_15:
        /*000c*/ 	.byte	0x04, 0x11
        /*000e*/ 	.short	(.L_17 - .L_16)
	.align		4
.L_16:
        /*0010*/ 	.word	index@(_ZN7cutlass13device_kernelINS_4gemm6kernel13GemmUniversalIN4cute5tupleIJiiiiEEENS1_10collective13CollectiveMmaINS1_34MainloopSm90TmaGmmaWarpSpecializedILi9ENS5_IJNS4_1CILi1EEESB_SB_EEENS1_35KernelTmaWarpSpecializedCooperativeEEENS5_IJNSA_ILi128EEENSA_ILi256EEENSA_ILi32EEEEEENS_6half_tENS5_IJlSB_lEEESJ_NS5_IJSB_llEEENS4_8TiledMMAINS4_8MMA_AtomIJNS4_4SM904GMMA26MMA_64x256x16_F32F16F16_SSILNSP_5MajorE0ELSR_1ELNSP_7ScaleInE1ELSS_1EEEEEENS4_6LayoutINS5_IJNSA_ILi2EEESB_SB_EEENS5_IJSB_NSA_ILi0EEESY_EEEEENS5_IJNS4_10UnderscoreES11_S11_EEEEENS4_13SM90_TMA_LOADENS4_14ComposedLayoutINS4_7SwizzleILi2ELi4ELi3EEENS4_18smem_ptr_flag_bitsILi16EEENSV_INS5_IJNSA_ILi8EEESH_EEENS5_IJSH_SB_EEEEEEEvNS4_8identityES14_NS15_INS16_ILi3ELi4ELi3EEES19_NSV_INS5_IJNSA_ILi64EEES1A_EEENS5_IJSB_S1H_EEEEEEEvS1F_EENS_8epilogue10collective6detail29Sm90TmaWarpSpecializedAdapterINS1O_15DefaultEpilogueISJ_SK_SK_NS1N_6thread17LinearCombinationISJ_Li1EffLNS1S_9ScaleType4KindE0ELNS_15FloatRoundStyleE2ESJ_EENS1_15EpilogueDefaultEEEEEvvEEEEvNT_6ParamsE)
        /*0014*/ 	.word	0x00000000


	//----- nvinfo : EIATTR_MIN_STACK_SIZE
	.align		4
.L_17:
        /*0018*/ 	.byte	0x04, 0x12
        /*001a*/ 	.short	(.L_19 - .L_18)
	.align		4
.L_18:
        /*001c*/ 	.word	index@(_ZN7cutlass13device_kernelINS_4gemm6kernel13GemmUniversalIN4cute5tupleIJiiiiEEENS1_10collective13CollectiveMmaINS1_34MainloopSm90TmaGmmaWarpSpecializedILi9ENS5_IJNS4_1CILi1EEESB_SB_EEENS1_35KernelTmaWarpSpecializedCooperativeEEENS5_IJNSA_ILi128EEENSA_ILi256EEENSA_ILi32EEEEEENS_6half_tENS5_IJlSB_lEEESJ_NS5_IJSB_llEEENS4_8TiledMMAINS4_8MMA_AtomIJNS4_4SM904GMMA26MMA_64x256x16_F32F16F16_SSILNSP_5MajorE0ELSR_1ELNSP_7ScaleInE1ELSS_1EEEEEENS4_6LayoutINS5_IJNSA_ILi2EEESB_SB_EEENS5_IJSB_NSA_ILi0EEESY_EEEEENS5_IJNS4_10UnderscoreES11_S11_EEEEENS4_13SM90_TMA_LOADENS4_14ComposedLayoutINS4_7SwizzleILi2ELi4ELi3EEENS4_18smem_ptr_flag_bitsILi16EEENSV_INS5_IJNSA_ILi8EEESH_EEENS5_IJSH_SB_EEEEEEEvNS4_8identityES14_NS15_INS16_ILi3ELi4ELi3EEES19_NSV_INS5_IJNSA_ILi64EEES1A_EEENS5_IJSB_S1H_EEEEEEEvS1F_EENS_8epilogue10collective6detail29Sm90TmaWarpSpecializedAdapterINS1O_15DefaultEpilogueISJ_SK_SK_NS1N_6thread17LinearCombinationISJ_Li1EffLNS1S_9ScaleType4KindE0ELNS_15FloatRoundStyleE2ESJ_EENS1_15EpilogueDefaultEEEEEvvEEEEvNT_6ParamsE)
        /*0020*/ 	.word	0x00000000
.L_19:


//--------------------- .nv.compat                --------------------------
	.section	.nv.compat,"",@"SHT_CUDA_COMPAT_INFO"
	.align	4
        /*0000*/ 	.byte	0x02, 0x09, 0x01, 0x00, 0x02, 0x02, 0x04, 0x00, 0x02, 0x05, 0x05, 0x00, 0x03, 0x07, 0x01, 0x01
        /*0010*/ 	.byte	0x02, 0x03, 0x01, 0x00, 0x02, 0x06, 0x01, 0x00, 0x04, 0x0b, 0x08, 0x00, 0x00, 0x00, 0x00, 0x00
        /*0020*/ 	.byte	0x00, 0x00, 0x00, 0x00


//--------------------- .nv.info._ZN7cutlass13device_kernelINS_4gemm6kernel13GemmUniversalIN4cute5tupleIJiiiiEEENS1_10collective13CollectiveMmaINS1_34MainloopSm90TmaGmmaWarpSpecializedILi9ENS5_IJNS4_1CILi1EEESB_SB_EEENS1_35KernelTmaWarpSpecializedCooperativeEEENS5_IJNSA_ILi128EEENSA_ILi256EEENSA_ILi32EEEEEENS_6half_tENS5_IJlSB_lEEESJ_NS5_IJSB_llEEENS4_8TiledMMAINS4_8MMA_AtomIJNS4_4SM904GMMA26MMA_64x256x16_F32F16F16_SSILNSP_5MajorE0ELSR_1ELNSP_7ScaleInE1ELSS_1EEEEEENS4_6LayoutINS5_IJNSA_ILi2EEESB_SB_EEENS5_IJSB_NSA_ILi0EEESY_EEEEENS5_IJNS4_10UnderscoreES11_S11_EEEEENS4_13SM90_TMA_LOADENS4_14ComposedLayoutINS4_7SwizzleILi2ELi4ELi3EEENS4_18smem_ptr_flag_bitsILi16EEENSV_INS5_IJNSA_ILi8EEESH_EEENS5_IJSH_SB_EEEEEEEvNS4_8identityES14_NS15_INS16_ILi3ELi4ELi3EEES19_NSV_INS5_IJNSA_ILi64EEES1A_EEENS5_IJSB_S1H_EEEEEEEvS1F_EENS_8epilogue10collective6detail29Sm90TmaWarpSpecializedAdapterINS1O_15DefaultEpilogueISJ_SK_SK_NS1N_6thread17LinearCombinationISJ_Li1EffLNS1S_9ScaleType4KindE0ELNS_15FloatRoundStyleE2ESJ_EENS1_15EpilogueDefaultEEEEEvvEEEEvNT_6ParamsE --------------------------
	.section	.nv.info._ZN7cutlass13device_kernelINS_4gemm6kernel13GemmUniversalIN4cute5tupleIJiiiiEEENS1_10collective13CollectiveMmaINS1_34MainloopSm90TmaGmmaWarpSpecializedILi9ENS5_IJNS4_1CILi1EEESB_SB_EEENS1_35KernelTmaWarpSpecializedCooperativeEEENS5_IJNSA_ILi128EEENSA_ILi256EEENSA_ILi32EEEEEENS_6half_tENS5_IJlSB_lEEESJ_NS5_IJSB_llEEENS4_8TiledMMAINS4_8MMA_AtomIJNS4_4SM904GMMA26MMA_64x256x16_F32F16F16_SSILNSP_5MajorE0ELSR_1ELNSP_7ScaleInE1ELSS_1EEEEEENS4_6LayoutINS5_IJNSA_ILi2EEESB_SB_EEENS5_IJSB_NSA_ILi0EEESY_EEEEENS5_IJNS4_10UnderscoreES11_S11_EEEEENS4_13SM90_TMA_LOADENS4_14ComposedLayoutINS4_7SwizzleILi2ELi4ELi3EEENS4_18smem_ptr_flag_bitsILi16EEENSV_INS5_IJNSA_ILi8EEESH_EEENS5_IJSH_SB_EEEEEEEvNS4_8identityES14_NS15_INS16_ILi3ELi4ELi3EEES19_NSV_INS5_IJNSA_ILi64EEES1A_EEENS5_IJSB_S1H_EEEEEEEvS1F_EENS_8epilogue10collective6detail29Sm90TmaWarpSpecializedAdapterINS1O_15DefaultEpilogueISJ_SK_SK_NS1N_6thread17LinearCombinationISJ_Li1EffLNS1S_9ScaleType4KindE0ELNS_15FloatRoundStyleE2ESJ_EENS1_15EpilogueDefaultEEEEEvvEEEEvNT_6ParamsE,"",@"SHT_CUDA_INFO"
	.sectionflags	@""
	.align	4


	//----- nvinfo : EIATTR_CUDA_API_VERSION
	.align		4
        /*0000*/ 	.byte	0x04, 0x37
        /*0002*/ 	.short	(.L_21 - .L_20)
.L_20:
        /*0004*/ 	.word	0x00000082


	//----- nvinfo : EIATTR_KPARAM_INFO
	.align		4
.L_21:
        /*0008*/ 	.byte	0x04, 0x17
        /*000a*/ 	.short	(.L_23 - .L_22)
.L_22:
        /*000c*/ 	.word	0x00000000
        /*0010*/ 	.short	0x0000
        /*0012*/ 	.short	0x0070
        /*0014*/ 	.byte	0x00, 0xf0, 0x01, 0x10


	//----- nvinfo : EIATTR_SPARSE_MMA_MASK
	.align		4
.L_23:
        /*0018*/ 	.byte	0x03, 0x50
        /*001a*/ 	.short	0x0000


	//----- nvinfo : EIATTR_MAXREG_COUNT
	.align		4
        /*001c*/ 	.byte	0x03, 0x1b
        /*001e*/ 	.short	0x00a8


	//----- nvinfo : EIATTR_NUM_BARRIERS
	.align		4
        /*0020*/ 	.byte	0x02, 0x4c
        /*0022*/ 	.byte	0x01
	.zero		1


	//----- nvinfo : EIATTR_EXTERNS
	.align		4
        /*0024*/ 	.byte	0x04, 0x0f
        /*0026*/ 	.short	(.L_25 - .L_24)


	//   ....[0]....
	.align		4
.L_24:
        /*0028*/ 	.word	index@(__assertfail)


	//----- nvinfo : EIATTR_MERCURY_ISA_VERSION
	.align		4
.L_25:
        /*002c*/ 	.byte	0x03, 0x5f
        /*002e*/ 	.short	0x0101


	//----- nvinfo : EIATTR_INT_WARP_WIDE_INSTR_OFFSETS
	.align		4
        /*0030*/ 	.byte	0x04, 0x31
        /*0032*/ 	.short	(.L_27 - .L_26)


	//   ....[0]....
.L_26:
        /*0034*/ 	.word	0x00000480


	//   ....[1]....
        /*0038*/ 	.word	0x000004b0


	//   ....[2]....
        /*003c*/ 	.word	0x00000590


	//----- nvinfo : EIATTR_COOP_GROUP_MASK_REGIDS
	.align		4
.L_27:
        /*0040*/ 	.byte	0x04, 0x29
        /*0042*/ 	.short	(.L_29 - .L_28)


	//   ....[0]....
.L_28:
        /*0044*/ 	.word	0xffffffff


	//   ....[1]....
        /*0048*/ 	.word	0xffffffff


	//   ....[2]....
        /*004c*/ 	.word	0xffffffff


	//   ....[3]....
        /*0050*/ 	.word	0xffffffff


	//   ....[4]....
        /*0054*/ 	.word	0xffffffff


	//----- nvinfo : EIATTR_COOP_GROUP_INSTR_OFFSETS
	.align		4
.L_29:
        /*0058*/ 	.byte	0x04, 0x28
        /*005a*/ 	.short	(.L_31 - .L_30)


	//   ....[0]....
.L_30:
        /*005c*/ 	.word	0x00000060


	//   ....[1]....
        /*0060*/ 	.word	0x00000070


	//   ....[2]....
        /*0064*/ 	.word	0x00000130


	//   ....[3]....
        /*0068*/ 	.word	0x00000390


	//   ....[4]....
        /*006c*/ 	.word	0x00001040


	//----- nvinfo : EIATTR_REG_RECONFIG
	.align		4
.L_31:
        /*0070*/ 	.byte	0x01, 0x54
	.zero		2


	//----- nvinfo : EIATTR_SYSCALL_OFFSETS
	.align		4
        /*0074*/ 	.byte	0x04, 0x46
        /*0076*/ 	.short	(.L_33 - .L_32)


	//   ....[0]....
.L_32:
        /*0078*/ 	.word	0x00001200


	//----- nvinfo : EIATTR_MBARRIER_INSTR_OFFSETS
	.align		4
.L_33:
        /*007c*/ 	.byte	0x04, 0x39
        /*007e*/ 	.short	(.L_35 - .L_34)


	//   ....[0]....
.L_34:
        /*0080*/ 	.word	0x00000250
        /*0084*/ 	.word	0x000000ff
        /*0088*/ 	.word	0x00000000
        /*008c*/ 	.short	0x0100
        /*008e*/ 	.byte	0x08
	.zero		1


	//   ....[1]....
        /*0090*/ 	.word	0x00000260
        /*0094*/ 	.word	0x000000ff
        /*0098*/ 	.word	0x00000048
        /*009c*/ 	.short	0x0100
        /*009e*/ 	.byte	0x08
	.zero		1


	//   ....[2]....
        /*00a0*/ 	.word	0x00000270
        /*00a4*/ 	.word	0x000000ff
        /*00a8*/ 	.word	0x00000008
        /*00ac*/ 	.short	0x0100
        /*00ae*/ 	.byte	0x08
	.zero		1


	//   ....[3]....
        /*00b0*/ 	.word	0x00000280
        /*00b4*/ 	.word	0x000000ff
        /*00b8*/ 	.word	0x00000050
        /*00bc*/ 	.short	0x0100
        /*00be*/ 	.byte	0x08
	.zero		1


	//   ....[4]....
        /*00c0*/ 	.word	0x00000290
        /*00c4*/ 	.word	0x000000ff
        /*00c8*/ 	.word	0x00000010
        /*00cc*/ 	.short	0x0100
        /*00ce*/ 	.byte	0x08
	.zero		1


	//   ....[5]....
        /*00d0*/ 	.word	0x000002a0
        /*00d4*/ 	.word	0x000000ff
        /*00d8*/ 	.word	0x00000058
        /*00dc*/ 	.short	0x0100
        /*00de*/ 	.byte	0x08
	.zero		1


	//   ....[6]....
        /*00e0*/ 	.word	0x000002b0
        /*00e4*/ 	.word	0x000000ff
        /*00e8*/ 	.word	0x00000018
        /*00ec*/ 	.short	0x0100
        /*00ee*/ 	.byte	0x08
	.zero		1


	//   ....[7]....
        /*00f0*/ 	.word	0x000002c0
        /*00f4*/ 	.word	0x000000ff
        /*00f8*/ 	.word	0x00000060
        /*00fc*/ 	.short	0x0100
        /*00fe*/ 	.byte	0x08
	.zero		1


	//   ....[8]....
        /*0100*/ 	.word	0x000002d0
        /*0104*/ 	.word	0x000000ff
        /*0108*/ 	.word	0x00000020
        /*010c*/ 	.short	0x0100
        /*010e*/ 	.byte	0x08
	.zero		1


	//   ....[9]....
        /*0110*/ 	.word	0x000002e0
        /*0114*/ 	.word	0x000000ff
        /*0118*/ 	.word	0x00000068
        /*011c*/ 	.short	0x0100
        /*011e*/ 	.byte	0x08
	.zero		1


	//   ....[10]....
        /*0120*/ 	.word	0x000002f0
        /*0124*/ 	.word	0x000000ff
        /*0128*/ 	.word	0x00000028
        /*012c*/ 	.short	0x0100
        /*012e*/ 	.byte	0x08
	.zero		1


	//   ....[11]....
        /*0130*/ 	.word	0x00000300
        /*0134*/ 	.word	0x000000ff
        /*0138*/ 	.word	0x00000070
        /*013c*/ 	.short	0x0100
        /*013e*/ 	.byte	0x08
	.zero		1


	//   ....[12]....
        /*0140*/ 	.word	0x00000310
        /*0144*/ 	.word	0x000000ff
        /*0148*/ 	.word	0x00000030
        /*014c*/ 	.short	0x0100
        /*014e*/ 	.byte	0x08
	.zero		1


	//   ....[13]....
        /*0150*/ 	.word	0x00000320
        /*0154*/ 	.word	0x000000ff
        /*0158*/ 	.word	0x00000078
        /*015c*/ 	.short	0x0100
        /*015e*/ 	.byte	0x08
	.zero		1


	//   ....[14]....
        /*0160*/ 	.word	0x00000330
        /*0164*/ 	.word	0x000000ff
        /*0168*/ 	.word	0x00000038
        /*016c*/ 	.short	0x0100
        /*016e*/ 	.byte	0x08
	.zero		1


	//   ....[15]....
        /*0170*/ 	.word	0x00000340
        /*0174*/ 	.word	0x000000ff
        /*0178*/ 	.word	0x00000080
        /*017c*/ 	.short	0x0100
        /*017e*/ 	.byte	0x08
	.zero		1


	//   ....[16]....
        /*0180*/ 	.word	0x00000350
        /*0184*/ 	.word	0x000000ff
        /*0188*/ 	.word	0x00000040
        /*018c*/ 	.short	0x0100
        /*018e*/ 	.byte	0x08
	.zero		1


	//   ....[17]....
        /*0190*/ 	.word	0x00000360
        /*0194*/ 	.word	0x000000ff
        /*0198*/ 	.word	0x00000088
        /*019c*/ 	.short	0x0100
        /*019e*/ 	.byte	0x08
	.zero		1


	//   ....[18]....
        /*01a0*/ 	.word	0x00000600
        /*01a4*/ 	.word	0x000000ff
        /*01a8*/ 	.word	0x000000a0
        /*01ac*/ 	.short	0x0100
        /*01ae*/ 	.byte	0x06
	.zero		1


	//   ....[19]....
        /*01b0*/ 	.word	0x00000660
        /*01b4*/ 	.word	0x000000ff
        /*01b8*/ 	.word	0x000000a8
        /*01bc*/ 	.short	0x0100
        /*01be*/ 	.byte	0x06
	.zero		1


	//   ....[20]....
        /*01c0*/ 	.word	0x00001280
        /*01c4*/ 	.word	0x00000003
        /*01c8*/ 	.word	0x00000000
        /*01cc*/ 	.short	0x010a
        /*01ce*/ 	.byte	0x3f
	.zero		1


	//   ....[21]....
        /*01d0*/ 	.word	0x000012c0
        /*01d4*/ 	.word	0x00000003
        /*01d8*/ 	.word	0x00000000
        /*01dc*/ 	.short	0x010a
        /*01de*/ 	.byte	0x3f
	.zero		1


	//   ....[22]....
        /*01e0*/ 	.word	0x00001570
        /*01e4*/ 	.word	0x000000ff
        /*01e8*/ 	.word	0x00000000
        /*01ec*/ 	.short	0x010a
        /*01ee*/ 	.byte	0x04
	.zero		1


	//   ....[23]....
        /*01f0*/ 	.word	0x000015b0
        /*01f4*/ 	.word	0x000000ff
        /*01f8*/ 	.word	0x00000000
        /*01fc*/ 	.short	0x010a
        /*01fe*/ 	.byte	0x04
	.zero		1


	//   ....[24]....
        /*0200*/ 	.word	0x00001720
        /*0204*/ 	.word	0x000000ff
        /*0208*/ 	.word	0x00000000
        /*020c*/ 	.short	0x0101
        /*020e*/ 	.byte	0x04
	.zero		1


	//   ....[25]....
        /*0210*/ 	.word	0x00001920
        /*0214*/ 	.word	0x000000ff
        /*0218*/ 	.word	0x00000000
        /*021c*/ 	.short	0x0101
        /*021e*/ 	.byte	0x06
	.zero		1


	//   ....[26]....
        /*0220*/ 	.word	0x0000a7d0
        /*0224*/ 	.word	0x0000000e
        /*0228*/ 	.word	0x00000048
        /*022c*/ 	.short	0x010a
        /*022e*/ 	.byte	0x3f
	.zero		1


	//   ....[27]....
        /*0230*/ 	.word	0x0000ac70
        /*0234*/ 	.word	0x00000006
        /*0238*/ 	.word	0x000000a8
        /*023c*/ 	.short	0x0101
        /*023e*/ 	.byte	0x3f
	.zero		1


	//   ....[28]....
        /*0240*/ 	.word	0x0000b3a0
        /*0244*/ 	.word	0x00000007
        /*0248*/ 	.word	0x00000000
        /*024c*/ 	.short	0x010a
        /*024e*/ 	.byte	0x3f
	.zero		1


	//   ....[29]....
        /*0250*/ 	.word	0x0000b420
        /*0254*/ 	.word	0x00000009
        /*0258*/ 	.word	0x00000000
        /*025c*/ 	.short	0x010a
        /*025e*/ 	.byte	0x3f
	.zero		1


	//   ....[30]....
        /*0260*/ 	.word	0x0000b4b0
        /*0264*/ 	.word	0x00000006
        /*0268*/ 	.word	0x00000000
        /*026c*/ 	.short	0x010a
        /*026e*/ 	.byte	0x3f
	.zero		1


	//   ....[31]....
        /*0270*/ 	.word	0x0000b540
        /*0274*/ 	.word	0x00000009
        /*0278*/ 	.word	0x00000000
        /*027c*/ 	.short	0x010a
        /*027e*/ 	.byte	0x3f
	.zero		1


	//   ....[32]....
        /*0280*/ 	.word	0x0000b5d0
        /*0284*/ 	.word	0x00000006
        /*0288*/ 	.word	0x00000000
        /*028c*/ 	.short	0x010a
        /*028e*/ 	.byte	0x3f
	.zero		1


	//   ....[33]....
        /*0290*/ 	.word	0x0000b660
        /*0294*/ 	.word	0x00000009
        /*0298*/ 	.word	0x00000000
        /*029c*/ 	.short	0x010a
        /*029e*/ 	.byte	0x3f
	.zero		1


	//   ....[34]....
        /*02a0*/ 	.word	0x0000b6f0
        /*02a4*/ 	.word	0x00000006
        /*02a8*/ 	.word	0x00000000
        /*02ac*/ 	.short	0x010a
        /*02ae*/ 	.byte	0x3f
	.zero		1


	//   ....[35]....
        /*02b0*/ 	.word	0x0000b780
        /*02b4*/ 	.word	0x00000009
        /*02b8*/ 	.word	0x00000000
        /*02bc*/ 	.short	0x010a
        /*02be*/ 	.byte	0x3f
	.zero		1


	//   ....[36]....
        /*02c0*/ 	.word	0x0000b810
        /*02c4*/ 	.word	0x00000003
        /*02c8*/ 	.word	0x00000000
        /*02cc*/ 	.short	0x010a
        /*02ce*/ 	.byte	0x3f
	.zero		1


	//   ....[37]....
        /*02d0*/ 	.word	0x0000b870
        /*02d4*/ 	.word	0x00000003
        /*02d8*/ 	.word	0x00000000
        /*02dc*/ 	.short	0x010a
        /*02de*/ 	.byte	0x3f
	.zero		1


	//   ....[38]....
        /*02e0*/ 	.word	0x0000b8d0
        /*02e4*/ 	.word	0x00000004
        /*02e8*/ 	.word	0x00000000
        /*02ec*/ 	.short	0x010a
        /*02ee*/ 	.byte	0x3f
	.zero		1


	//   ....[39]....
        /*02f0*/ 	.word	0x0000b9a0
        /*02f4*/ 	.word	0x0000000e
        /*02f8*/ 	.word	0x00000048
        /*02fc*/ 	.short	0x010a
        /*02fe*/ 	.byte	0x3f
	.zero		1


	//   ....[40]....
        /*0300*/ 	.word	0x0000ba70
        /*0304*/ 	.word	0x00000007
        /*0308*/ 	.word	0x00000000
        /*030c*/ 	.short	0x010a
        /*030e*/ 	.byte	0x3f
	.zero		1


	//   ....[41]....
        /*0310*/ 	.word	0x0000bac0
        /*0314*/ 	.word	0x00000009
        /*0318*/ 	.word	0x00000000
        /*031c*/ 	.short	0x010a
        /*031e*/ 	.byte	0x3f
	.zero		1


	//   ....[42]....
        /*0320*/ 	.word	0x0000bb10
        /*0324*/ 	.word	0x00000006
        /*0328*/ 	.word	0x00000000
        /*032c*/ 	.short	0x010a
        /*032e*/ 	.byte	0x3f
	.zero		1


	//   ....[43]....
        /*0330*/ 	.word	0x0000bb60
        /*0334*/ 	.word	0x00000009
        /*0338*/ 	.word	0x00000000
        /*033c*/ 	.short	0x010a
        /*033e*/ 	.byte	0x3f
	.zero		1


	//   ....[44]....
        /*0340*/ 	.word	0x0000bbb0
        /*0344*/ 	.word	0x00000006
        /*0348*/ 	.word	0x00000000
        /*034c*/ 	.short	0x010a
        /*034e*/ 	.byte	0x3f
	.zero		1


	//   ....[45]....
        /*0350*/ 	.word	0x0000bc00
        /*0354*/ 	.word	0x00000009
        /*0358*/ 	.word	0x00000000
        /*035c*/ 	.short	0x010a
        /*035e*/ 	.byte	0x3f
	.zero		1


	//   ....[46]....
        /*0360*/ 	.word	0x0000bc50
        /*0364*/ 	.word	0x00000006
        /*0368*/ 	.word	0x00000000
        /*036c*/ 	.short	0x010a
        /*036e*/ 	.byte	0x3f
	.zero		1


	//   ....[47]....
        /*0370*/ 	.word	0x0000bca0
        /*0374*/ 	.word	0x00000009
        /*0378*/ 	.word	0x00000000
        /*037c*/ 	.short	0x010a
        /*037e*/ 	.byte	0x3f
	.zero		1


	//----- nvinfo : EIATTR_NUM_MBARRIERS
	.align		4
.L_35:
        /*0380*/ 	.byte	0x03, 0x38
        /*0382*/ 	.short	0x0014


	//----- nvinfo : EIATTR_EXIT_INSTR_OFFSETS
	.align		4
        /*0384*/ 	.byte	0x04, 0x1c
        /*0386*/ 	.short	(.L_37 - .L_36)


	//   ....[0]....
.L_36:
        /*0388*/ 	.word	0x000006b0


	//   ....[1]....
        /*038c*/ 	.word	0x00000f70


	//   ....[2]....
        /*0390*/ 	.word	0x00009e00


	//   ....[3]....
        /*0394*/ 	.word	0x0000a430


	//   ....[4]....
        /*0398*/ 	.word	0x0000b860


	//----- nvinfo : EIATTR_MAX_THREADS
	.align		4
.L_37:
        /*039c*/ 	.byte	0x04, 0x05
        /*039e*/ 	.short	(.L_39 - .L_38)
.L_38:
        /*03a0*/ 	.word	0x00000180
        /*03a4*/ 	.word	0x00000001
        /*03a8*/ 	.word	0x00000001


	//----- nvinfo : EIATTR_CRS_STACK_SIZE
	.align		4
.L_39:
        /*03ac*/ 	.byte	0x04, 0x1e
        /*03ae*/ 	.short	(.L_41 - .L_40)
.L_40:
        /*03b0*/ 	.word	0x00000000


	//----- nvinfo : EIATTR_CBANK_PARAM_SIZE
	.align		4
.L_41:
        /*03b4*/ 	.byte	0x03, 0x19
        /*03b6*/ 	.short	0x0470


	//----- nvinfo : EIATTR_PARAM_CBANK
	.align		4
        /*03b8*/ 	.byte	0x04, 0x0a
        /*03ba*/ 	.short	(.L_43 - .L_42)
	.align		4
.L_42:
        /*03bc*/ 	.word	index@(.nv.constant0._ZN7cutlass13device_kernelINS_4gemm6kernel13GemmUniversalIN4cute5tupleIJiiiiEEENS1_10collective13CollectiveMmaINS1_34MainloopSm90TmaGmmaWarpSpecializedILi9ENS5_IJNS4_1CILi1EEESB_SB_EEENS1_35KernelTmaWarpSpecializedCooperativeEEENS5_IJNSA_ILi128EEENSA_ILi256EEENSA_ILi32EEEEEENS_6half_tENS5_IJlSB_lEEESJ_NS5_IJSB_llEEENS4_8TiledMMAINS4_8MMA_AtomIJNS4_4SM904GMMA26MMA_64x256x16_F32F16F16_SSILNSP_5MajorE0ELSR_1ELNSP_7ScaleInE1ELSS_1EEEEEENS4_6LayoutINS5_IJNSA_ILi2EEESB_SB_EEENS5_IJSB_NSA_ILi0EEESY_EEEEENS5_IJNS4_10UnderscoreES11_S11_EEEEENS4_13SM90_TMA_LOADENS4_14ComposedLayoutINS4_7SwizzleILi2ELi4ELi3EEENS4_18smem_ptr_flag_bitsILi16EEENSV_INS5_IJNSA_ILi8EEESH_EEENS5_IJSH_SB_EEEEEEEvNS4_8identityES14_NS15_INS16_ILi3ELi4ELi3EEES19_NSV_INS5_IJNSA_ILi64EEES1A_EEENS5_IJSB_S1H_EEEEEEEvS1F_EENS_8epilogue10collective6detail29Sm90TmaWarpSpecializedAdapterINS1O_15DefaultEpilogueISJ_SK_SK_NS1N_6thread17LinearCombinationISJ_Li1EffLNS1S_9ScaleType4KindE0ELNS_15FloatRoundStyleE2ESJ_EENS1_15EpilogueDefaultEEEEEvvEEEEvNT_6ParamsE)
        /*03c0*/ 	.short	0x0210
        /*03c2*/ 	.short	0x0470


	//----- nvinfo : EIATTR_SW_WAR
	.align		4
.L_43:
        /*03c4*/ 	.byte	0x04, 0x36
        /*03c6*/ 	.short	(.L_45 - .L_44)
.L_44:
        /*03c8*/ 	.word	0x00000008
.L_45:


//--------------------- .nv.callgraph             --------------------------
	.section	.nv.callgraph,"",@"SHT_CUDA_CALLGRAPH"
	.align	4
	.sectionentsize	8
	.align		4
        /*0000*/ 	.word	0x00000000
	.align		4
        /*0004*/ 	.word	0xffffffff
	.align		4
        /*0008*/ 	.word	index@(_ZN7cutlass13device_kernelINS_4gemm6kernel13GemmUniversalIN4cute5tupleIJiiiiEEENS1_10collective13CollectiveMmaINS1_34MainloopSm90TmaGmmaWarpSpecializedILi9ENS5_IJNS4_1CILi1EEESB_SB_EEENS1_35KernelTmaWarpSpecializedCooperativeEEENS5_IJNSA_ILi128EEENSA_ILi256EEENSA_ILi32EEEEEENS_6half_tENS5_IJlSB_lEEESJ_NS5_IJSB_llEEENS4_8TiledMMAINS4_8MMA_AtomIJNS4_4SM904GMMA26MMA_64x256x16_F32F16F16_SSILNSP_5MajorE0ELSR_1ELNSP_7ScaleInE1ELSS_1EEEEEENS4_6LayoutINS5_IJNSA_ILi2EEESB_SB_EEENS5_IJSB_NSA_ILi0EEESY_EEEEENS5_IJNS4_10UnderscoreES11_S11_EEEEENS4_13SM90_TMA_LOADENS4_14ComposedLayoutINS4_7SwizzleILi2ELi4ELi3EEENS4_18smem_ptr_flag_bitsILi16EEENSV_INS5_IJNSA_ILi8EEESH_EEENS5_IJSH_SB_EEEEEEEvNS4_8identityES14_NS15_INS16_ILi3ELi4ELi3EEES19_NSV_INS5_IJNSA_ILi64EEES1A_EEENS5_IJSB_S1H_EEEEEEEvS1F_EENS_8epilogue10collective6detail29Sm90TmaWarpSpecializedAdapterINS1O_15DefaultEpilogueISJ_SK_SK_NS1N_6thread17LinearCombinationISJ_Li1EffLNS1S_9ScaleType4KindE0ELNS_15FloatRoundStyleE2ESJ_EENS1_15EpilogueDefaultEEEEEvvEEEEvNT_6ParamsE)
	.align		4
        /*000c*/ 	.word	index@(__assertfail)
	.align		4
        /*0010*/ 	.word	0x00000000
	.align		4
        /*0014*/ 	.word	0xfffffffe
	.align		4
        /*0018*/ 	.word	0x00000000
	.align		4
        /*001c*/ 	.word	0xfffffffd
	.align		4
        /*0020*/ 	.word	0x00000000
	.align		4
        /*0024*/ 	.word	0xfffffffc


//--------------------- .nv.constant4             --------------------------
	.section	.nv.constant4,"a",@progbits
	.align	8
	.align		8
.nv.constant4:
        /*0000*/ 	.dword	__assertfail
	.align		8
        /*0008*/ 	.dword	__unnamed_1
	.align		8
        /*0010*/ 	.dword	_ZN39_INTERNAL_1f69edc8_4_k_cu_38c6b211_27944cuda3std3__45__cpo5beginE
	.align		8
        /*0018*/ 	.dword	_ZN39_INTERNAL_1f69edc8_4_k_cu_38c6b211_27944cuda3std3__45__cpo3endE
	.align		8
        /*0020*/ 	.dword	_ZN39_INTERNAL_1f69edc8_4_k_cu_38c6b211_27944cuda3std3__45__cpo6cbeginE
	.align		8
        /*0028*/ 	.dword	_ZN39_INTERNAL_1f69edc8_4_k_cu_38c6b211_27944cuda3std3__45__cpo4cendE
	.align		8
        /*0030*/ 	.dword	_ZN39_INTERNAL_1f69edc8_4_k_cu_38c6b211_27944cuda3std3__441_GLOBAL__N__1f69edc8_4_k_cu_38c6b211_27946ignoreE
	.align		8
        /*0038*/ 	.dword	_ZN39_INTERNAL_1f69edc8_4_k_cu_38c6b211_27944cuda3std3__419piecewise_constructE
	.align		8
        /*0040*/ 	.dword	_ZN39_INTERNAL_1f69edc8_4_k_cu_38c6b211_27944cuda3std3__48in_placeE
	.align		8
        /*0048*/ 	.dword	_ZN39_INTERNAL_1f69edc8_4_k_cu_38c6b211_27944cuda3std6ranges3__45__cpo4swapE
	.align		8
        /*0050*/ 	.dword	_ZN39_INTERNAL_1f69edc8_4_k_cu_38c6b211_27944cuda3std6ranges3__45__cpo9iter_moveE
	.align		8
        /*0058*/ 	.dword	_ZN39_INTERNAL_1f69edc8_4_k_cu_38c6b211_27944cute7productE
	.align		8
        /*0060*/ 	.dword	_ZN39_INTERNAL_1f69edc8_4_k_cu_38c6b211_27944cute1_E
	.align		8
        /*0068*/ 	.dword	$str$22
	.align		8
        /*0070*/ 	.dword	$str$23


//--------------------- .text._ZN7cutlass13device_kernelINS_4gemm6kernel13GemmUniversalIN4cute5tupleIJiiiiEEENS1_10collective13CollectiveMmaINS1_34MainloopSm90TmaGmmaWarpSpecializedILi9ENS5_IJNS4_1CILi1EEESB_SB_EEENS1_35KernelTmaWarpSpecializedCooperativeEEENS5_IJNSA_ILi128EEENSA_ILi256EEENSA_ILi32EEEEEENS_6half_tENS5_IJlSB_lEEESJ_NS5_IJSB_llEEENS4_8TiledMMAINS4_8MMA_AtomIJNS4_4SM904GMMA26MMA_64x256x16_F32F16F16_SSILNSP_5MajorE0ELSR_1ELNSP_7ScaleInE1ELSS_1EEEEEENS4_6LayoutINS5_IJNSA_ILi2EEESB_SB_EEENS5_IJSB_NSA_ILi0EEESY_EEEEENS5_IJNS4_10UnderscoreES11_S11_EEEEENS4_13SM90_TMA_LOADENS4_14ComposedLayoutINS4_7SwizzleILi2ELi4ELi3EEENS4_18smem_ptr_flag_bitsILi16EEENSV_INS5_IJNSA_ILi8EEESH_EEENS5_IJSH_SB_EEEEEEEvNS4_8identityES14_NS15_INS16_ILi3ELi4ELi3EEES19_NSV_INS5_IJNSA_ILi64EEES1A_EEENS5_IJSB_S1H_EEEEEEEvS1F_EENS_8epilogue10collective6detail29Sm90TmaWarpSpecializedAdapterINS1O_15DefaultEpilogueISJ_SK_SK_NS1N_6thread17LinearCombinationISJ_Li1EffLNS1S_9ScaleType4KindE0ELNS_15FloatRoundStyleE2ESJ_EENS1_15EpilogueDefaultEEEEEvvEEEEvNT_6ParamsE --------------------------
	.section	.text._ZN7cutlass13device_kernelINS_4gemm6kernel13GemmUniversalIN4cute5tupleIJiiiiEEENS1_10collective13CollectiveMmaINS1_34MainloopSm90TmaGmmaWarpSpecializedILi9ENS5_IJNS4_1CILi1EEESB_SB_EEENS1_35KernelTmaWarpSpecializedCooperativeEEENS5_IJNSA_ILi128EEENSA_ILi256EEENSA_ILi32EEEEEENS_6half_tENS5_IJlSB_lEEESJ_NS5_IJSB_llEEENS4_8TiledMMAINS4_8MMA_AtomIJNS4_4SM904GMMA26MMA_64x256x16_F32F16F16_SSILNSP_5MajorE0ELSR_1ELNSP_7ScaleInE1ELSS_1EEEEEENS4_6LayoutINS5_IJNSA_ILi2EEESB_SB_EEENS5_IJSB_NSA_ILi0EEESY_EEEEENS5_IJNS4_10UnderscoreES11_S11_EEEEENS4_13SM90_TMA_LOADENS4_14ComposedLayoutINS4_7SwizzleILi2ELi4ELi3EEENS4_18smem_ptr_flag_bitsILi16EEENSV_INS5_IJNSA_ILi8EEESH_EEENS5_IJSH_SB_EEEEEEEvNS4_8identityES14_NS15_INS16_ILi3ELi4ELi3EEES19_NSV_INS5_IJNSA_ILi64EEES1A_EEENS5_IJSB_S1H_EEEEEEEvS1F_EENS_8epilogue10collective6detail29Sm90TmaWarpSpecializedAdapterINS1O_15DefaultEpilogueISJ_SK_SK_NS1N_6thread17LinearCombinationISJ_Li1EffLNS1S_9ScaleType4KindE0ELNS_15FloatRoundStyleE2ESJ_EENS1_15EpilogueDefaultEEEEEvvEEEEvNT_6ParamsE,"ax",@progbits
	.align	128
.text._ZN7cutlass13device_kernelINS_4gemm6kernel13GemmUniversalIN4cute5tupleIJiiiiEEENS1_10collective13CollectiveMmaINS1_34MainloopSm90TmaGmmaWarpSpecializedILi9ENS5_IJNS4_1CILi1EEESB_SB_EEENS1_35KernelTmaWarpSpecializedCooperativeEEENS5_IJNSA_ILi128EEENSA_ILi256EEENSA_ILi32EEEEEENS_6half_tENS5_IJlSB_lEEESJ_NS5_IJSB_llEEENS4_8TiledMMAINS4_8MMA_AtomIJNS4_4SM904GMMA26MMA_64x256x16_F32F16F16_SSILNSP_5MajorE0ELSR_1ELNSP_7ScaleInE1ELSS_1EEEEEENS4_6LayoutINS5_IJNSA_ILi2EEESB_SB_EEENS5_IJSB_NSA_ILi0EEESY_EEEEENS5_IJNS4_10UnderscoreES11_S11_EEEEENS4_13SM90_TMA_LOADENS4_14ComposedLayoutINS4_7SwizzleILi2ELi4ELi3EEENS4_18smem_ptr_flag_bitsILi16EEENSV_INS5_IJNSA_ILi8EEESH_EEENS5_IJSH_SB_EEEEEEEvNS4_8identityES14_NS15_INS16_ILi3ELi4ELi3EEES19_NSV_INS5_IJNSA_ILi64EEES1A_EEENS5_IJSB_S1H_EEEEEEEvS1F_EENS_8epilogue10collective6detail29Sm90TmaWarpSpecializedAdapterINS1O_15DefaultEpilogueISJ_SK_SK_NS1N_6thread17LinearCombinationISJ_Li1EffLNS1S_9ScaleType4KindE0ELNS_15FloatRoundStyleE2ESJ_EENS1_15EpilogueDefaultEEEEEvvEEEEvNT_6ParamsE:
        .type           _ZN7cutlass13device_kernelINS_4gemm6kernel13GemmUniversalIN4cute5tupleIJiiiiEEENS1_10collective13CollectiveMmaINS1_34MainloopSm90TmaGmmaWarpSpecializedILi9ENS5_IJNS4_1CILi1EEESB_SB_EEENS1_35KernelTmaWarpSpecializedCooperativeEEENS5_IJNSA_ILi128EEENSA_ILi256EEENSA_ILi32EEEEEENS_6half_tENS5_IJlSB_lEEESJ_NS5_IJSB_llEEENS4_8TiledMMAINS4_8MMA_AtomIJNS4_4SM904GMMA26MMA_64x256x16_F32F16F16_SSILNSP_5MajorE0ELSR_1ELNSP_7ScaleInE1ELSS_1EEEEEENS4_6LayoutINS5_IJNSA_ILi2EEESB_SB_EEENS5_IJSB_NSA_ILi0EEESY_EEEEENS5_IJNS4_10UnderscoreES11_S11_EEEEENS4_13SM90_TMA_LOADENS4_14ComposedLayoutINS4_7SwizzleILi2ELi4ELi3EEENS4_18smem_ptr_flag_bitsILi16EEENSV_INS5_IJNSA_ILi8EEESH_EEENS5_IJSH_SB_EEEEEEEvNS4_8identityES14_NS15_INS16_ILi3ELi4ELi3EEES19_NSV_INS5_IJNSA_ILi64EEES1A_EEENS5_IJSB_S1H_EEEEEEEvS1F_EENS_8epilogue10collective6detail29Sm90TmaWarpSpecializedAdapterINS1O_15DefaultEpilogueISJ_SK_SK_NS1N_6thread17LinearCombinationISJ_Li1EffLNS1S_9ScaleType4KindE0ELNS_15FloatRoundStyleE2ESJ_EENS1_15EpilogueDefaultEEEEEvvEEEEvNT_6ParamsE,@function
        .size           _ZN7cutlass13device_kernelINS_4gemm6kernel13GemmUniversalIN4cute5tupleIJiiiiEEENS1_10collective13CollectiveMmaINS1_34MainloopSm90TmaGmmaWarpSpecializedILi9ENS5_IJNS4_1CILi1EEESB_SB_EEENS1_35KernelTmaWarpSpecializedCooperativeEEENS5_IJNSA_ILi128EEENSA_ILi256EEENSA_ILi32EEEEEENS_6half_tENS5_IJlSB_lEEESJ_NS5_IJSB_llEEENS4_8TiledMMAINS4_8MMA_AtomIJNS4_4SM904GMMA26MMA_64x256x16_F32F16F16_SSILNSP_5MajorE0ELSR_1ELNSP_7ScaleInE1ELSS_1EEEEEENS4_6LayoutINS5_IJNSA_ILi2EEESB_SB_EEENS5_IJSB_NSA_ILi0EEESY_EEEEENS5_IJNS4_10UnderscoreES11_S11_EEEEENS4_13SM90_TMA_LOADENS4_14ComposedLayoutINS4_7SwizzleILi2ELi4ELi3EEENS4_18smem_ptr_flag_bitsILi16EEENSV_INS5_IJNSA_ILi8EEESH_EEENS5_IJSH_SB_EEEEEEEvNS4_8identityES14_NS15_INS16_ILi3ELi4ELi3EEES19_NSV_INS5_IJNSA_ILi64EEES1A_EEENS5_IJSB_S1H_EEEEEEEvS1F_EENS_8epilogue10collective6detail29Sm90TmaWarpSpecializedAdapterINS1O_15DefaultEpilogueISJ_SK_SK_NS1N_6thread17LinearCombinationISJ_Li1EffLNS1S_9ScaleType4KindE0ELNS_15FloatRoundStyleE2ESJ_EENS1_15EpilogueDefaultEEEEEvvEEEEvNT_6ParamsE,(.L_x_333 - _ZN7cutlass13device_kernelINS_4gemm6kernel13GemmUniversalIN4cute5tupleIJiiiiEEENS1_10collective13CollectiveMmaINS1_34MainloopSm90TmaGmmaWarpSpecializedILi9ENS5_IJNS4_1CILi1EEESB_SB_EEENS1_35KernelTmaWarpSpecializedCooperativeEEENS5_IJNSA_ILi128EEENSA_ILi256EEENSA_ILi32EEEEEENS_6half_tENS5_IJlSB_lEEESJ_NS5_IJSB_llEEENS4_8TiledMMAINS4_8MMA_AtomIJNS4_4SM904GMMA26MMA_64x256x16_F32F16F16_SSILNSP_5MajorE0ELSR_1ELNSP_7ScaleInE1ELSS_1EEEEEENS4_6LayoutINS5_IJNSA_ILi2EEESB_SB_EEENS5_IJSB_NSA_ILi0EEESY_EEEEENS5_IJNS4_10UnderscoreES11_S11_EEEEENS4_13SM90_TMA_LOADENS4_14ComposedLayoutINS4_7SwizzleILi2ELi4ELi3EEENS4_18smem_ptr_flag_bitsILi16EEENSV_INS5_IJNSA_ILi8EEESH_EEENS5_IJSH_SB_EEEEEEEvNS4_8identityES14_NS15_INS16_ILi3ELi4ELi3EEES19_NSV_INS5_IJNSA_ILi64EEES1A_EEENS5_IJSB_S1H_EEEEEEEvS1F_EENS_8epilogue10collective6detail29Sm90TmaWarpSpecializedAdapterINS1O_15DefaultEpilogueISJ_SK_SK_NS1N_6thread17LinearCombinationISJ_Li1EffLNS1S_9ScaleType4KindE0ELNS_15FloatRoundStyleE2ESJ_EENS1_15EpilogueDefaultEEEEEvvEEEEvNT_6ParamsE)
        .other          _ZN7cutlass13device_kernelINS_4gemm6kernel13GemmUniversalIN4cute5tupleIJiiiiEEENS1_10collective13CollectiveMmaINS1_34MainloopSm90TmaGmmaWarpSpecializedILi9ENS5_IJNS4_1CILi1EEESB_SB_EEENS1_35KernelTmaWarpSpecializedCooperativeEEENS5_IJNSA_ILi128EEENSA_ILi256EEENSA_ILi32EEEEEENS_6half_tENS5_IJlSB_lEEESJ_NS5_IJSB_llEEENS4_8TiledMMAINS4_8MMA_AtomIJNS4_4SM904GMMA26MMA_64x256x16_F32F16F16_SSILNSP_5MajorE0ELSR_1ELNSP_7ScaleInE1ELSS_1EEEEEENS4_6LayoutINS5_IJNSA_ILi2EEESB_SB_EEENS5_IJSB_NSA_ILi0EEESY_EEEEENS5_IJNS4_10UnderscoreES11_S11_EEEEENS4_13SM90_TMA_LOADENS4_14ComposedLayoutINS4_7SwizzleILi2ELi4ELi3EEENS4_18smem_ptr_flag_bitsILi16EEENSV_INS5_IJNSA_ILi8EEESH_EEENS5_IJSH_SB_EEEEEEEvNS4_8identityES14_NS15_INS16_ILi3ELi4ELi3EEES19_NSV_INS5_IJNSA_ILi64EEES1A_EEENS5_IJSB_S1H_EEEEEEEvS1F_EENS_8epilogue10collective6detail29Sm90TmaWarpSpecializedAdapterINS1O_15DefaultEpilogueISJ_SK_SK_NS1N_6thread17LinearCombinationISJ_Li1EffLNS1S_9ScaleType4KindE0ELNS_15FloatRoundStyleE2ESJ_EENS1_15EpilogueDefaultEEEEEvvEEEEvNT_6ParamsE,@"STO_CUDA_ENTRY STV_DEFAULT"
_ZN7cutlass13device_kernelINS_4gemm6kernel13GemmUniversalIN4cute5tupleIJiiiiEEENS1_10collective13CollectiveMmaINS1_34MainloopSm90TmaGmmaWarpSpecializedILi9ENS5_IJNS4_1CILi1EEESB_SB_EEENS1_35KernelTmaWarpSpecializedCooperativeEEENS5_IJNSA_ILi128EEENSA_ILi256EEENSA_ILi32EEEEEENS_6half_tENS5_IJlSB_lEEESJ_NS5_IJSB_llEEENS4_8TiledMMAINS4_8MMA_AtomIJNS4_4SM904GMMA26MMA_64x256x16_F32F16F16_SSILNSP_5MajorE0ELSR_1ELNSP_7ScaleInE1ELSS_1EEEEEENS4_6LayoutINS5_IJNSA_ILi2EEESB_SB_EEENS5_IJSB_NSA_ILi0EEESY_EEEEENS5_IJNS4_10UnderscoreES11_S11_EEEEENS4_13SM90_TMA_LOADENS4_14ComposedLayoutINS4_7SwizzleILi2ELi4ELi3EEENS4_18smem_ptr_flag_bitsILi16EEENSV_INS5_IJNSA_ILi8EEESH_EEENS5_IJSH_SB_EEEEEEEvNS4_8identityES14_NS15_INS16_ILi3ELi4ELi3EEES19_NSV_INS5_IJNSA_ILi64EEES1A_EEENS5_IJSB_S1H_EEEEEEEvS1F_EENS_8epilogue10collective6detail29Sm90TmaWarpSpecializedAdapterINS1O_15DefaultEpilogueISJ_SK_SK_NS1N_6thread17LinearCombinationISJ_Li1EffLNS1S_9ScaleType4KindE0ELNS_15FloatRoundStyleE2ESJ_EENS1_15EpilogueDefaultEEEEEvvEEEEvNT_6ParamsE:
[----:B------:R-:W0:Y:S01]  /*0000*/  LDC R1, c[0x0][0x28] ;  /* 0x00000a00ff017b82 */ /* 0x000e220000000800 */
[----:B------:R-:W1:Y:S01]  /*0010*/  S2R R18, SR_TID.X ;  /* 0x0000000000127919 */ /* 0x000e620000002100 */
[----:B------:R-:W-:Y:S01]  /*0020*/  ELECT P0, URZ, PT ;  /* 0x00000000003f782f */ /* 0x000fe20003800000 */
[----:B------:R-:W-:Y:S01]  /*0030*/  BSSY B0, `(.L_x_0) ;  /* 0x000000f000007945 */ /* 0x000fe20003800000 */
[--C-:B-1----:R-:W-:Y:S02]  /*0040*/  SHF.R.U32.HI R0, RZ, 0x5, R18.reuse ;  /* 0x00000005ff007819 */ /* 0x102fe40000011612 */
[----:B------:R-:W-:-:S03]  /*0050*/  SHF.R.U32.HI R22, RZ, 0x7, R18 ;  /* 0x00000007ff167819 */ /* 0x000fc60000011612 */
[----:B------:R-:W1:Y:S04]  /*0060*/  SHFL.IDX PT, R5, R0, RZ, 0x1f ;  /* 0x00001fff00057589 */ /* 0x000e6800000e0000 */
[----:B------:R2:W3:Y:S01]  /*0070*/  SHFL.IDX PT, R8, R22, RZ, 0x1f ;  /* 0x00001fff16087589 */ /* 0x0004e200000e0000 */
[----:B-1----:R-:W-:-:S13]  /*0080*/  ISETP.NE.OR P0, PT, R5, RZ, !P0 ;  /* 0x000000ff0500720c */ /* 0x002fda0004705670 */
[----:B0-23--:R-:W-:Y:S05]  /*0090*/  @P0 BRA `(.L_x_1) ;  /* 0x0000000000200947 */ /* 0x00dfea0003800000 */
[----:B------:R-:W-:Y:S02]  /*00a0*/  ULDC.64 UR4, c[0x0][0x198] ;  /* 0x0000660000047ab9 */ /* 0x000fe40000000a00 */
[----:B------:R-:W-:Y:S02]  /*00b0*/  UIADD3 UR6, UP0, UR4, 0xf0, URZ ;  /* 0x000000f004067890 */ /* 0x000fe4000ff1e03f */
[----:B------:R-:W-:Y:S02]  /*00c0*/  UIADD3 UR4, UP1, UR4, 0x1f0, URZ ;  /* 0x000001f004047890 */ /* 0x000fe4000ff3e03f */
[----:B------:R-:W-:Y:S02]  /*00d0*/  UIADD3.X UR7, URZ, UR5, URZ, UP0, !UPT ;  /* 0x000000053f077290 */ /* 0x000fe400087fe43f */
[----:B------:R-:W-:-:S07]  /*00e0*/  UIADD3.X UR5, URZ, UR5, URZ, UP1, !UPT ;  /* 0x000000053f057290 */ /* 0x000fce0008ffe43f */
[----:B------:R0:W-:Y:S02]  /*00f0*/  UTMACCTL.PF [UR6] ;  /* 0x00000000060079b9 */ /* 0x0001e40008040000 */
[----:B------:R0:W-:Y:S02]  /*0100*/  UTMACCTL.PF [UR4] ;  /* 0x00000000040079b9 */ /* 0x0001e40008040000 */
[----:B0-----:R-:W-:Y:S01]  /*0110*/  NOP ;  /* 0x0000000000007918 */ /* 0x001fe20000000000 */
.L_x_1:
[----:B------:R-:W-:Y:S05]  /*0120*/  BSYNC B0 ;  /* 0x0000000000007941 */ /* 0x000fea0003800000 */
.L_x_0:
[----:B------:R-:W0:Y:S02]  /*0130*/  SHFL.IDX PT, R2, R0, RZ, 0x1f ;  /* 0x00001fff00027589 */ /* 0x000e2400000e0000 */
[----:B0-----:R-:W-:-:S13]  /*0140*/  ISETP.NE.AND P0, PT, R2, RZ, PT ;  /* 0x000000ff0200720c */ /* 0x001fda0003f05270 */
[----:B------:R-:W-:Y:S05]  /*0150*/  @P0 BRA `(.L_x_2) ;  /* 0x00000000008c0947 */ /* 0x000fea0003800000 */
[----:B------:R-:W-:Y:S01]  /*0160*/  ELECT P0, URZ, PT ;  /* 0x00000000003f782f */ /* 0x000fe20003800000 */
[----:B------:R-:W-:-:S12]  /*0170*/  BSSY B0, `(.L_x_2) ;  /* 0x0000021000007945 */ /* 0x000fd80003800000 */
[----:B------:R-:W-:Y:S05]  /*0180*/  @!P0 BRA `(.L_x_3) ;  /* 0x00000000007c8947 */ /* 0x000fea0003800000 */
[----:B------:R-:W0:Y:S01]  /*0190*/  S2UR UR8, SR_CgaCtaId ;  /* 0x00000000000879c3 */ /* 0x000e220000008800 */
[----:B------:R-:W-:Y:S01]  /*01a0*/  UMOV UR4, 0x400 ;  /* 0x0000040000047882 */ /* 0x000fe20000000000 */
[----:B------:R-:W-:Y:S01]  /*01b0*/  UMOV UR5, 0x1 ;  /* 0x0000000100057882 */ /* 0x000fe20000000000 */
[----:B------:R-:W-:Y:S02]  /*01c0*/  UMOV UR6, 0x100 ;  /* 0x0000010000067882 */ /* 0x000fe40000000000 */
[----:B------:R-:W-:-:S04]  /*01d0*/  UIADD3 UR6, -UR6, 0x100000, URZ ;  /* 0x0010000006067890 */ /* 0x000fc8000fffe13f */
[----:B------:R-:W-:Y:S02]  /*01e0*/  USHF.L.U32 UR7, UR6, 0xb, URZ ;  /* 0x0000000b06077899 */ /* 0x000fe4000800063f */
[----:B------:R-:W-:Y:S02]  /*01f0*/  USHF.L.U32 UR6, UR6, 0x1, URZ ;  /* 0x0000000106067899 */ /* 0x000fe4000800063f */
[----:B0-----:R-:W-:Y:S02]  /*0200*/  ULEA UR8, UR8, UR4, 0x18 ;  /* 0x0000000408087291 */ /* 0x001fe4000f8ec03f */
[----:B------:R-:W-:-:S04]  /*0210*/  UIADD3 UR4, -UR5, 0x100000, URZ ;  /* 0x0010000005047890 */ /* 0x000fc8000fffe13f */
[----:B------:R-:W-:Y:S02]  /*0220*/  USHF.L.U32 UR5, UR4, 0xb, URZ ;  /* 0x0000000b04057899 */ /* 0x000fe4000800063f */
[----:B------:R-:W-:Y:S01]  /*0230*/  USHF.L.U32 UR4, UR4, 0x1, URZ ;  /* 0x0000000104047899 */ /* 0x000fe2000800063f */
[----:B------:R-:W0:Y:S11]  /*0240*/  FENCE.VIEW.ASYNC.S ;  /* 0x00000000000073c6 */ /* 0x000e360000000000 */
[----:B0-----:R0:W1:Y:S01]  /*0250*/  SYNCS.EXCH.64 URZ, [UR8], UR4 ;  /* 0x00000004083f75b2 */ /* 0x0010620008000100 */
[----:B------:R0:W2:Y:S01]  /*0260*/  SYNCS.EXCH.64 URZ, [UR8+0x48], UR6 ;  /* 0x00004806083f75b2 */ /* 0x0000a20008000100 */
[----:B------:R0:W3:Y:S01]  /*0270*/  SYNCS.EXCH.64 URZ, [UR8+0x8], UR4 ;  /* 0x00000804083f75b2 */ /* 0x0000e20008000100 */
[----:B------:R0:W4:Y:S01]  /*0280*/  SYNCS.EXCH.64 URZ, [UR8+0x50], UR6 ;  /* 0x00005006083f75b2 */ /* 0x0001220008000100 */
[----:B------:R0:W0:Y:S01]  /*0290*/  SYNCS.EXCH.64 URZ, [UR8+0x10], UR4 ;  /* 0x00001004083f75b2 */ /* 0x0000220008000100 */
        /* <DEDUP_REMOVED lines=13> */
[----:B------:R-:W-:Y:S01]  /*0370*/  NOP ;  /* 0x0000000000007918 */ /* 0x000fe20000000000 */
.L_x_3:
[----:B0-----:R-:W-:Y:S05]  /*0380*/  BSYNC B0 ;  /* 0x0000000000007941 */ /* 0x001fea0003800000 */
.L_x_2:
[----:B------:R-:W0:Y:S01]  /*0390*/  SHFL.IDX PT, R0, R0, RZ, 0x1f ;  /* 0x00001fff00007589 */ /* 0x000e2200000e0000 */
[----:B------:R-:W-:Y:S01]  /*03a0*/  ELECT P0, URZ, PT ;  /* 0x00000000003f782f */ /* 0x000fe20003800000 */
[----:B------:R-:W5:Y:S01]  /*03b0*/  LDC R2, c[0x0][0x65c] ;  /* 0x00019700ff027b82 */ /* 0x000f620000000800 */
[----:B------:R-:W-:Y:S01]  /*03c0*/  SHF.R.S32.HI R6, RZ, 0x1f, R5 ;  /* 0x0000001fff067819 */ /* 0x000fe20000011405 */
[----:B------:R-:W1:Y:S01]  /*03d0*/  S2R R3, SR_CTAID.Y ;  /* 0x0000000000037919 */ /* 0x000e620000002600 */
[----:B------:R-:W-:Y:S01]  /*03e0*/  UMOV UR4, 0x20 ;  /* 0x0000002000047882 */ /* 0x000fe20000000000 */
[----:B------:R-:W-:Y:S01]  /*03f0*/  ISETP.NE.AND P2, PT, R8, RZ, PT ;  /* 0x000000ff0800720c */ /* 0x000fe20003f45270 */
[----:B------:R-:W-:Y:S01]  /*0400*/  NOP ;  /* 0x0000000000007918 */ /* 0x000fe20000000000 */
[----:B------:R-:W2:Y:S01]  /*0410*/  S2R R4, SR_CTAID.X ;  /* 0x0000000000047919 */ /* 0x000ea20000002500 */
[----:B------:R-:W-:Y:S01]  /*0420*/  LEA.HI R6, R6, R5, RZ, 0x2 ;  /* 0x0000000506067211 */ /* 0x000fe200078f10ff */
[----:B------:R-:W-:Y:S01]  /*0430*/  NOP ;  /* 0x0000000000007918 */ /* 0x000fe20000000000 */
[----:B0-----:R-:W-:-:S02]  /*0440*/  ISETP.NE.OR P0, PT, R0, RZ, !P0 ;  /* 0x000000ff0000720c */ /* 0x001fc40004705670 */
[----:B-----5:R-:W-:-:S04]  /*0450*/  ISETP.NE.AND P3, PT, R2, 0x1, PT ;  /* 0x000000010200780c */ /* 0x020fc80003f65270 */
[----:B------:R-:W-:Y:S02]  /*0460*/  P2R R0, PR, RZ, 0x8 ;  /* 0x00000008ff007803 */ /* 0x000fe40000000000 */
[----:B------:R-:W-:-:S05]  /*0470*/  LOP3.LUT R0, R6, 0xfffffffc, RZ, 0xc0, !PT ;  /* 0xfffffffc06007812 */ /* 0x000fca00078ec0ff */
[----:B------:R-:W-:Y:S01]  /*0480*/  VOTEU.ALL UP0, P0 ;  /* 0x00000000003f7886 */ /* 0x000fe20000000000 */
[----:B------:R-:W-:Y:S01]  /*0490*/  IMAD.IADD R0, R5, 0x1, -R0 ;  /* 0x0000000105007824 */ /* 0x000fe200078e0a00 */
[----:B------:R-:W2:Y:S01]  /*04a0*/  @P3 LDC R17, c[0x0][0x10] ;  /* 0x00000400ff113b82 */ /* 0x000ea20000000800 */
[----:B------:R-:W-:Y:S01]  /*04b0*/  VOTEU.ALL UP1, P0 ;  /* 0x00000000003f7886 */ /* 0x000fe20000020000 */
[----:B-1----:R-:W-:Y:S01]  /*04c0*/  @P3 IMAD.MOV.U32 R6, RZ, RZ, R3 ;  /* 0x000000ffff063224 */ /* 0x002fe200078e0003 */
[----:B------:R-:W-:Y:S01]  /*04d0*/  @!UP0 UMOV UR6, 0x400 ;  /* 0x0000040000068882 */ /* 0x000fe20000000000 */
[----:B------:R-:W-:-:S04]  /*04e0*/  @!UP0 UIADD3 UR4, -UR4, 0x100000, URZ ;  /* 0x0010000004048890 */ /* 0x000fc8000fffe13f */
[----:B------:R-:W-:Y:S02]  /*04f0*/  @!UP0 USHF.L.U32 UR5, UR4, 0xb, URZ ;  /* 0x0000000b04058899 */ /* 0x000fe4000800063f */
[----:B------:R-:W-:Y:S01]  /*0500*/  @!UP0 USHF.L.U32 UR4, UR4, 0x1, URZ ;  /* 0x0000000104048899 */ /* 0x000fe2000800063f */
[----:B------:R-:W-:Y:S02]  /*0510*/  @P3 IMAD.MOV.U32 R7, RZ, RZ, RZ ;  /* 0x000000ffff073224 */ /* 0x000fe400078e00ff */
[----:B------:R-:W-:Y:S01]  /*0520*/  IMAD.MOV.U32 R5, RZ, RZ, RZ ;  /* 0x000000ffff057224 */ /* 0x000fe200078e00ff */
[----:B------:R-:W0:Y:S01]  /*0530*/  @!UP0 S2UR UR7, SR_CgaCtaId ;  /* 0x00000000000789c3 */ /* 0x000e220000008800 */
[----:B------:R-:W-:-:S07]  /*0540*/  @P3 IMAD.MOV.U32 R11, RZ, RZ, RZ ;  /* 0x000000ffff0b3224 */ /* 0x000fce00078e00ff */
[----:B------:R-:W1:Y:S01]  /*0550*/  @!P3 LDC R9, c[0x0][0xc] ;  /* 0x00000300ff09bb82 */ /* 0x000e620000000800 */
[----:B--2---:R-:W-:-:S04]  /*0560*/  @P3 IMAD.WIDE.U32 R16, R4, R17, R6 ;  /* 0x0000001104103225 */ /* 0x004fc800078e0006 */
[----:B------:R-:W-:Y:S01]  /*0570*/  @P3 IMAD.IADD R17, R17, 0x1, R11 ;  /* 0x0000000111113824 */ /* 0x000fe200078e020b */
[----:B0-----:R-:W-:Y:S01]  /*0580*/  @!UP0 ULEA UR6, UR7, UR6, 0x18 ;  /* 0x0000000607068291 */ /* 0x001fe2000f8ec03f */
[----:B------:R-:W-:Y:S01]  /*0590*/  VOTEU.ALL UP0, P0 ;  /* 0x00000000003f7886 */ /* 0x000fe20000000000 */
[----:B------:R-:W-:-:S04]  /*05a0*/  ISETP.NE.AND P0, PT, R0, 0x3, PT ;  /* 0x000000030000780c */ /* 0x000fc80003f05270 */
[----:B------:R-:W-:Y:S01]  /*05b0*/  ISETP.EQ.OR P0, PT, R0, RZ, !P0 ;  /* 0x000000ff0000720c */ /* 0x000fe20004702670 */
[----:B-1----:R-:W-:-:S03]  /*05c0*/  @!P3 IMAD.WIDE.U32 R6, R9, R3, R4 ;  /* 0x000000030906b225 */ /* 0x002fc600078e0004 */
[C---:B------:R-:W-:Y:S01]  /*05d0*/  ISETP.EQ.AND P0, PT, R8.reuse, RZ, P0 ;  /* 0x000000ff0800720c */ /* 0x040fe20000702270 */
[----:B------:R-:W-:Y:S01]  /*05e0*/  VIADD R8, R8, 0xffffffff ;  /* 0xffffffff08087836 */ /* 0x000fe20000000000 */
[----:B------:R-:W0:Y:S02]  /*05f0*/  FENCE.VIEW.ASYNC.S ;  /* 0x00000000000073c6 */ /* 0x000e240000000000 */
[----:B0-----:R0:W3:Y:S01]  /*0600*/  @!UP0 SYNCS.EXCH.64 URZ, [UR6+0xa0], UR4 ;  /* 0x0000a004063f85b2 */ /* 0x0010e20008000100 */
[----:B------:R-:W-:Y:S01]  /*0610*/  @!P3 IMAD.MOV.U32 R16, RZ, RZ, R6 ;  /* 0x000000ffff10b224 */ /* 0x000fe200078e0006 */
[----:B------:R-:W-:Y:S01]  /*0620*/  SEL R19, RZ, 0x1, !P0 ;  /* 0x00000001ff137807 */ /* 0x000fe20004000000 */
[----:B------:R-:W-:Y:S01]  /*0630*/  @!P3 IMAD.MOV.U32 R17, RZ, RZ, R7 ;  /* 0x000000ffff11b224 */ /* 0x000fe200078e0007 */
[----:B------:R-:W-:-:S04]  /*0640*/  ISETP.GE.U32.AND P1, PT, R8, 0x2, PT ;  /* 0x000000020800780c */ /* 0x000fc80003f26070 */
[----:B------:R-:W-:Y:S01]  /*0650*/  SEL R19, R19, 0x2, P1 ;  /* 0x0000000213137807 */ /* 0x000fe20000800000 */
[----:B------:R0:W3:Y:S01]  /*0660*/  @!UP1 SYNCS.EXCH.64 URZ, [UR6+0xa8], UR4 ;  /* 0x0000a804063f95b2 */ /* 0x0000e20008000100 */
[----:B------:R-:W-:Y:S01]  /*0670*/  NOP ;  /* 0x0000000000007918 */ /* 0x000fe20000000000 */
[----:B---34-:R-:W-:Y:S06]  /*0680*/  BAR.SYNC.DEFER_BLOCKING 0x0 ;  /* 0x0000000000007b1d */ /* 0x018fec0000010000 */
[----:B------:R-:W-:Y:S05]  /*0690*/  @!P2 BRA `(.L_x_4) ;  /* 0x0000009400dca947 */ /* 0x000fea0003800000 */
[----:B------:R-:W-:-:S13]  /*06a0*/  ISETP.GT.U32.AND P0, PT, R8, 0x1, PT ;  /* 0x000000010800780c */ /* 0x000fda0003f04070 */
[----:B0-----:R-:W-:Y:S05]  /*06b0*/  @P0 EXIT ;  /* 0x000000000000094d */ /* 0x001fea0003800000 */
[----:B------:R-:W-:Y:S01]  /*06c0*/  ULDC.64 UR4, c[0x0][0x650] ;  /* 0x0001940000047ab9 */ /* 0x000fe20000000a00 */
[----:B------:R-:W-:Y:S01]  /*06d0*/  PRMT R0, RZ, 0x7610, R0 ;  /* 0x00007610ff007816 */ /* 0x000fe20000000000 */
[----:B------:R-:W-:Y:S01]  /*06e0*/  IMAD.MOV.U32 R153, RZ, RZ, -0x1 ;  /* 0xffffffffff997424 */ /* 0x000fe200078e00ff */
[----:B------:R-:W-:Y:S01]  /*06f0*/  ISETP.GE.U32.AND P0, PT, R16, UR4, PT ;  /* 0x0000000410007c0c */ /* 0x000fe2000bf06070 */
[----:B------:R-:W-:Y:S02]  /*0700*/  IMAD.MOV.U32 R152, RZ, RZ, -0x1 ;  /* 0xffffffffff987424 */ /* 0x000fe400078e00ff */
[----:B------:R-:W-:Y:S01]  /*0710*/  IMAD.MOV.U32 R23, RZ, RZ, -0x1 ;  /* 0xffffffffff177424 */ /* 0x000fe200078e00ff */
[----:B------:R-:W-:-:S13]  /*0720*/  ISETP.GE.U32.AND.EX P0, PT, R17, UR5, PT, P0 ;  /* 0x0000000511007c0c */ /* 0x000fda000bf06100 */
[----:B------:R-:W-:Y:S05]  /*0730*/  @P0 BRA `(.L_x_5) ;  /* 0x0000000400540947 */ /* 0x000fea0003800000 */
[----:B------:R-:W0:Y:S01]  /*0740*/  LDC.64 R14, c[0x0][0x628] ;  /* 0x00018a00ff0e7b82 */ /* 0x000e220000000a00 */
[----:B------:R-:W-:Y:S02]  /*0750*/  IMAD.MOV.U32 R6, RZ, RZ, R16 ;  /* 0x000000ffff067224 */ /* 0x000fe400078e0010 */
[----:B------:R-:W-:-:S05]  /*0760*/  IMAD.MOV.U32 R7, RZ, RZ, R17 ;  /* 0x000000ffff077224 */ /* 0x000fca00078e0011 */
[----:B------:R-:W1:Y:S08]  /*0770*/  LDC R0, c[0x0][0x630] ;  /* 0x00018c00ff007b82 */ /* 0x000e700000000800 */
[----:B------:R-:W2:Y:S01]  /*0780*/  LDC.64 R20, c[0x0][0x620] ;  /* 0x00018800ff147b82 */ /* 0x000ea20000000a00 */
[----:B0-----:R-:W-:-:S04]  /*0790*/  ISETP.NE.U32.AND P0, PT, R14, RZ, PT ;  /* 0x000000ff0e00720c */ /* 0x001fc80003f05070 */
[----:B------:R-:W-:-:S13]  /*07a0*/  ISETP.NE.AND.EX P0, PT, R15, RZ, PT, P0 ;  /* 0x000000ff0f00720c */ /* 0x000fda0003f05300 */
[----:B-12---:R-:W-:Y:S05]  /*07b0*/  @!P0 BRA `(.L_x_6) ;  /* 0x0000000000288947 */ /* 0x006fea0003800000 */
[----:B------:R-:W0:Y:S02]  /*07c0*/  LDC R11, c[0x0][0x634] ;  /* 0x00018d00ff0b7b82 */ /* 0x000e240000000800 */
[----:B0-----:R-:W-:-:S05]  /*07d0*/  IADD3 R11, P0, R16, R11, RZ ;  /* 0x0000000b100b7210 */ /* 0x001fca0007f1e0ff */
[----:B------:R-:W-:-:S04]  /*07e0*/  IMAD.X R13, RZ, RZ, R17, P0 ;  /* 0x000000ffff0d7224 */ /* 0x000fc800000e0611 */
[----:B------:R-:W-:-:S04]  /*07f0*/  IMAD.WIDE.U32 R6, R13, R14, RZ ;  /* 0x0000000e0d067225 */ /* 0x000fc800078e00ff */
[----:B------:R-:W-:-:S04]  /*0800*/  IMAD.WIDE.U32 R8, P0, R11, R15, R6 ;  /* 0x0000000f0b087225 */ /* 0x000fc80007800006 */
[----:B------:R-:W-:-:S04]  /*0810*/  IMAD.WIDE.U32 R6, R11, R14, RZ ;  /* 0x0000000e0b067225 */ /* 0x000fc800078e00ff */
[----:B------:R-:W-:Y:S01]  /*0820*/  IMAD.X R11, RZ, RZ, RZ, P0 ;  /* 0x000000ffff0b7224 */ /* 0x000fe200000e06ff */
[----:B------:R-:W-:Y:S01]  /*0830*/  IADD3 RZ, P0, R7, R8, RZ ;  /* 0x0000000807ff7210 */ /* 0x000fe20007f1e0ff */
[----:B------:R-:W-:-:S04]  /*0840*/  IMAD.MOV.U32 R10, RZ, RZ, R9 ;  /* 0x000000ffff0a7224 */ /* 0x000fc800078e0009 */
[----:B------:R-:W-:-:S08]  /*0850*/  IMAD.WIDE.U32.X R6, R13, R15, R10, P0 ;  /* 0x0000000f0d067225 */ /* 0x000fd000000e040a */
.L_x_6:
[-CC-:B------:R-:W-:Y:S01]  /*0860*/  SHF.R.U64 R23, R6, R0.reuse, R7.reuse ;  /* 0x0000000006177219 */ /* 0x180fe20000001207 */
[----:B------:R-:W0:Y:S01]  /*0870*/  LDC R10, c[0x0][0x618] ;  /* 0x00018600ff0a7b82 */ /* 0x000e220000000800 */
[----:B------:R-:W-:Y:S01]  /*0880*/  SHF.R.U32.HI R5, RZ, R0, R7 ;  /* 0x00000000ff057219 */ /* 0x000fe20000011607 */
[----:B------:R-:W-:Y:S01]  /*0890*/  ULDC UR4, c[0x0][0x150] ;  /* 0x0000540000047ab9 */ /* 0x000fe20000000800 */
[----:B------:R-:W-:Y:S02]  /*08a0*/  IADD3 R9, P0, RZ, -R23, RZ ;  /* 0x80000017ff097210 */ /* 0x000fe40007f1e0ff */
[----:B------:R-:W-:-:S03]  /*08b0*/  I2FP.F32.U32 R0, R4 ;  /* 0x0000000400007245 */ /* 0x000fc60000201000 */
[----:B------:R-:W1:Y:S01]  /*08c0*/  LDC.64 R28, c[0x0][0x640] ;  /* 0x00019000ff1c7b82 */ /* 0x000e620000000a00 */
[----:B------:R-:W-:Y:S02]  /*08d0*/  IMAD.X R11, RZ, RZ, ~R5, P0 ;  /* 0x000000ffff0b7224 */ /* 0x000fe400000e0e05 */
[----:B------:R-:W-:Y:S01]  /*08e0*/  FMUL R0, R0, UR4 ;  /* 0x0000000400007c20 */ /* 0x000fe20008400000 */
[----:B------:R-:W-:Y:S01]  /*08f0*/  IMAD.WIDE.U32 R6, R9, R20, R16 ;  /* 0x0000001409067225 */ /* 0x000fe200078e0010 */
[----:B------:R-:W-:-:S03]  /*0900*/  ULDC UR4, c[0x0][0x154] ;  /* 0x0000550000047ab9 */ /* 0x000fc60000000800 */
[----:B------:R-:W-:Y:S01]  /*0910*/  IMAD R8, R11, R20, RZ ;  /* 0x000000140b087224 */ /* 0x000fe200078e02ff */
[----:B------:R-:W2:Y:S01]  /*0920*/  LDC R5, c[0x0][0x144] ;  /* 0x00005100ff057b82 */ /* 0x000ea20000000800 */
[----:B------:R-:W3:Y:S02]  /*0930*/  F2I.U32.TRUNC.NTZ R0, R0 ;  /* 0x0000000000007305 */ /* 0x000ee4000020f000 */
[----:B------:R-:W-:-:S04]  /*0940*/  IMAD R9, R9, R21, R8 ;  /* 0x0000001509097224 */ /* 0x000fc800078e0208 */
[----:B------:R-:W-:Y:S01]  /*0950*/  IMAD.IADD R7, R7, 0x1, R9 ;  /* 0x0000000107077824 */ /* 0x000fe200078e0209 */
[----:B------:R-:W4:Y:S01]  /*0960*/  LDC R12, c[0x0][0x608] ;  /* 0x00018200ff0c7b82 */ /* 0x000f220000000800 */
[----:B------:R-:W-:-:S03]  /*0970*/  IMAD.MOV.U32 R9, RZ, RZ, -0x1 ;  /* 0xffffffffff097424 */ /* 0x000fc600078e00ff */
[-CC-:B0-----:R-:W-:Y:S02]  /*0980*/  SHF.R.U64 R20, R6, R10.reuse, R7.reuse ;  /* 0x0000000a06147219 */ /* 0x181fe40000001207 */
[----:B------:R-:W-:Y:S02]  /*0990*/  I2FP.F32.U32 R6, R3 ;  /* 0x0000000300067245 */ /* 0x000fe40000201000 */
[----:B------:R-:W0:Y:S01]  /*09a0*/  LDC R26, c[0x0][0x658] ;  /* 0x00019600ff1a7b82 */ /* 0x000e220000000800 */
[----:B-1----:R-:W-:Y:S01]  /*09b0*/  ISETP.NE.U32.AND P0, PT, R28, RZ, PT ;  /* 0x000000ff1c00720c */ /* 0x002fe20003f05070 */
[----:B---3--:R-:W-:Y:S01]  /*09c0*/  IMAD.MOV R8, RZ, RZ, -R0 ;  /* 0x000000ffff087224 */ /* 0x008fe200078e0a00 */
[----:B------:R-:W-:Y:S01]  /*09d0*/  SHF.R.U32.HI R7, RZ, R10, R7 ;  /* 0x0000000aff077219 */ /* 0x000fe20000011607 */
[----:B------:R-:W-:Y:S01]  /*09e0*/  FMUL R6, R6, UR4 ;  /* 0x0000000406067c20 */ /* 0x000fe20008400000 */
[----:B------:R-:W-:-:S03]  /*09f0*/  ISETP.NE.AND.EX P0, PT, R29, RZ, PT, P0 ;  /* 0x000000ff1d00720c */ /* 0x000fc60003f05300 */
[----:B------:R-:W1:Y:S01]  /*0a00*/  LDC R14, c[0x0][0x148] ;  /* 0x00005200ff0e7b82 */ /* 0x000e620000000800 */
[----:B--2---:R-:W-:-:S07]  /*0a10*/  IMAD R0, R5, R8, R4 ;  /* 0x0000000805007224 */ /* 0x004fce00078e0204 */
[----:B------:R-:W2:Y:S01]  /*0a20*/  LDC R24, c[0x0][0x600] ;  /* 0x00018000ff187b82 */ /* 0x000ea20000000800 */
[-CC-:B----4-:R-:W-:Y:S02]  /*0a30*/  SHF.R.U64 R30, R20, R12.reuse, R7.reuse ;  /* 0x0000000c141e7219 */ /* 0x190fe40000001207 */
[----:B------:R-:W-:Y:S01]  /*0a40*/  SHF.R.U32.HI R5, RZ, R12, R7 ;  /* 0x0000000cff057219 */ /* 0x000fe20000011607 */
[----:B------:R-:W-:Y:S01]  /*0a50*/  IMAD.MOV.U32 R7, RZ, RZ, 0x1 ;  /* 0x00000001ff077424 */ /* 0x000fe200078e00ff */
[----:B------:R3:W4:Y:S03]  /*0a60*/  F2I.U32.TRUNC.NTZ R12, R6 ;  /* 0x00000006000c7305 */ /* 0x000726000020f000 */
[----:B------:R-:W1:Y:S01]  /*0a70*/  LDC R15, c[0x0][0x648] ;  /* 0x00019200ff0f7b82 */ /* 0x000e620000000800 */
[-C--:B0-----:R-:W-:Y:S02]  /*0a80*/  SHF.L.U32 R4, R9, R26.reuse, RZ ;  /* 0x0000001a09047219 */ /* 0x081fe400000006ff */
[----:B------:R-:W-:-:S02]  /*0a90*/  SHF.R.U64 R32, R30, R26, R5 ;  /* 0x0000001a1e207219 */ /* 0x000fc40000001205 */
[----:B------:R-:W-:Y:S02]  /*0aa0*/  LOP3.LUT R11, RZ, R4, RZ, 0x33, !PT ;  /* 0x00000004ff0b7212 */ /* 0x000fe400078e33ff */
[-C--:B------:R-:W-:Y:S01]  /*0ab0*/  SHF.R.U32.HI R5, RZ, R26.reuse, R5 ;  /* 0x0000001aff057219 */ /* 0x080fe20000011605 */
[----:B------:R-:W0:Y:S01]  /*0ac0*/  LDC R21, c[0x0][0x638] ;  /* 0x00018e00ff157b82 */ /* 0x000e220000000800 */
[----:B------:R-:W-:Y:S01]  /*0ad0*/  SHF.L.U32 R10, R7, R26, RZ ;  /* 0x0000001a070a7219 */ /* 0x000fe200000006ff */
[----:B------:R-:W-:-:S06]  /*0ae0*/  IMAD.MOV.U32 R4, RZ, RZ, R32 ;  /* 0x000000ffff047224 */ /* 0x000fcc00078e0020 */
[----:B------:R-:W0:Y:S01]  /*0af0*/  LDC R153, c[0x0][0x610] ;  /* 0x00018400ff997b82 */ /* 0x000e220000000800 */
[----:B---34-:R-:W-:Y:S05]  /*0b00*/  @!P0 BRA `(.L_x_7) ;  /* 0x0000000000288947 */ /* 0x018fea0003800000 */
[----:B------:R-:W3:Y:S02]  /*0b10*/  LDC R9, c[0x0][0x64c] ;  /* 0x00019300ff097b82 */ /* 0x000ee40000000800 */
[----:B---3--:R-:W-:-:S05]  /*0b20*/  IADD3 R9, P0, R32, R9, RZ ;  /* 0x0000000920097210 */ /* 0x008fca0007f1e0ff */
        /* <DEDUP_REMOVED lines=8> */
.L_x_7:
[----:B-1----:R-:W-:Y:S01]  /*0bb0*/  SHF.R.U64 R4, R4, R15, R5 ;  /* 0x0000000f04047219 */ /* 0x002fe20000001205 */
[----:B--2---:R-:W-:Y:S01]  /*0bc0*/  VIADD R5, R24, 0xffffffff ;  /* 0xffffffff18057836 */ /* 0x004fe20000000000 */
[----:B------:R-:W-:Y:S01]  /*0bd0*/  LOP3.LUT R11, R30, R11, RZ, 0xc0, !PT ;  /* 0x0000000b1e0b7212 */ /* 0x000fe200078ec0ff */
[----:B------:R-:W-:Y:S02]  /*0be0*/  IMAD.MOV R12, RZ, RZ, -R12 ;  /* 0x000000ffff0c7224 */ /* 0x000fe400078e0a0c */
[----:B------:R-:W-:Y:S02]  /*0bf0*/  IMAD.MOV R6, RZ, RZ, -R4 ;  /* 0x000000ffff067224 */ /* 0x000fe400078e0a04 */
[----:B------:R-:W-:Y:S01]  /*0c00*/  IMAD R11, R10, R4, R11 ;  /* 0x000000040a0b7224 */ /* 0x000fe200078e020b */
[----:B------:R-:W-:Y:S01]  /*0c10*/  LOP3.LUT R4, R20, R5, RZ, 0xc0, !PT ;  /* 0x0000000514047212 */ /* 0x000fe200078ec0ff */
[----:B------:R-:W-:Y:S02]  /*0c20*/  @P3 IMAD R0, R14, R12, R3 ;  /* 0x0000000c0e003224 */ /* 0x000fe400078e0203 */
[----:B0-----:R-:W-:-:S02]  /*0c30*/  IMAD R3, R6, R21, R32 ;  /* 0x0000001506037224 */ /* 0x001fc400078e0220 */
[----:B------:R-:W-:Y:S02]  /*0c40*/  IMAD R153, R11, R153, R0 ;  /* 0x000000990b997224 */ /* 0x000fe400078e0200 */
[----:B------:R-:W-:Y:S02]  /*0c50*/  IMAD R4, R3, R24, R4 ;  /* 0x0000001803047224 */ /* 0x000fe400078e0204 */
[----:B------:R-:W-:-:S03]  /*0c60*/  IMAD.MOV.U32 R0, RZ, RZ, 0x1 ;  /* 0x00000001ff007424 */ /* 0x000fc600078e00ff */
[----:B------:R-:W-:Y:S02]  /*0c70*/  SEL R152, R4, R153, !P3 ;  /* 0x0000009904987207 */ /* 0x000fe40005800000 */
[----:B------:R-:W-:-:S07]  /*0c80*/  SEL R153, R153, R4, !P3 ;  /* 0x0000000499997207 */ /* 0x000fce0005800000 */
.L_x_5:
[----:B------:R-:W-:-:S08]  /*0c90*/  NOP ;  /* 0x0000000000007918 */ /* 0x000fd00000000000 */
[----:B------:R-:W0:Y:S02]  /*0ca0*/  USETMAXREG.TRY_ALLOC.CTAPOOL UP0, 0xe8 ;  /* 0x000000e8000079c8 */ /* 0x000e240008000600 */
[----:B0-----:R-:W-:-:S13]  /*0cb0*/  PLOP3.LUT P0, PT, PT, PT, UP0, 0x80, 0x0 ;  /* 0x000000000000781c */ /* 0x001fda0003f0f008 */
[----:B------:R-:W-:Y:S05]  /*0cc0*/  @!P0 BRA `(.L_x_5) ;  /* 0xfffffffc00f08947 */ /* 0x000fea000383ffff */
[----:B------:R-:W-:Y:S01]  /*0cd0*/  ULDC.64 UR4, c[0x0][0x598] ;  /* 0x0001660000047ab9 */ /* 0x000fe20000000a00 */
[----:B------:R-:W-:Y:S01]  /*0ce0*/  ULDC.64 UR36, c[0x0][0x208] ;  /* 0x0000820000247ab9 */ /* 0x000fe20000000a00 */
[----:B------:R-:W-:-:S04]  /*0cf0*/  ISETP.NE.U32.AND P0, PT, RZ, UR4, PT ;  /* 0x00000004ff007c0c */ /* 0x000fc8000bf05070 */
[----:B------:R-:W-:-:S13]  /*0d00*/  ISETP.NE.AND.EX P0, PT, RZ, UR5, PT, P0 ;  /* 0x00000005ff007c0c */ /* 0x000fda000bf05300 */
[----:B------:R-:W-:Y:S05]  /*0d10*/  @!P0 BRA `(.L_x_8) ;  /* 0x00000000001c8947 */ /* 0x000fea0003800000 */
[----:B------:R-:W0:Y:S02]  /*0d20*/  LDC.64 R4, c[0x0][0x598] ;  /* 0x00016600ff047b82 */ /* 0x000e240000000a00 */
[----:B0-----:R-:W2:Y:S02]  /*0d30*/  LDG.E.64 R4, desc[UR36][R4.64] ;  /* 0x0000002404047981 */ /* 0x001ea4000c1e1b00 */
[----:B--2---:R-:W-:-:S04]  /*0d40*/  ISETP.NE.U32.AND P0, PT, R4, RZ, PT ;  /* 0x000000ff0400720c */ /* 0x004fc80003f05070 */
[----:B------:R-:W-:-:S13]  /*0d50*/  ISETP.NE.AND.EX P0, PT, R5, RZ, PT, P0 ;  /* 0x000000ff0500720c */ /* 0x000fda0003f05300 */
[----:B------:R-:W-:Y:S05]  /*0d60*/  @!P0 BRA `(.L_x_8) ;  /* 0x0000000000088947 */ /* 0x000fea0003800000 */
[----:B------:R0:W5:Y:S01]  /*0d70*/  LD.E R154, desc[UR36][R4.64] ;  /* 0x00000024049a7980 */ /* 0x000162000c101900 */
[----:B------:R-:W-:Y:S05]  /*0d80*/  BRA `(.L_x_9) ;  /* 0x0000000000247947 */ /* 0x000fea0003800000 */
.L_x_8:
[----:B------:R-:W-:Y:S02]  /*0d90*/  ULDC.64 UR4, c[0x0][0x588] ;  /* 0x0001620000047ab9 */ /* 0x000fe40000000a00 */
[----:B------:R-:W-:-:S04]  /*0da0*/  ISETP.NE.U32.AND P0, PT, RZ, UR4, PT ;  /* 0x00000004ff007c0c */ /* 0x000fc8000bf05070 */
[----:B------:R-:W-:-:S13]  /*0db0*/  ISETP.NE.AND.EX P0, PT, RZ, UR5, PT, P0 ;  /* 0x00000005ff007c0c */ /* 0x000fda000bf05300 */
[----:B------:R-:W-:Y:S05]  /*0dc0*/  @!P0 BRA `(.L_x_10) ;  /* 0x00000000000c8947 */ /* 0x000fea0003800000 */
[----:B------:R-:W0:Y:S02]  /*0dd0*/  LDC.64 R154, c[0x0][0x588] ;  /* 0x00016200ff9a7b82 */ /* 0x000e240000000a00 */
[----:B0-----:R1:W5:Y:S01]  /*0de0*/  LDG.E R154, desc[UR36][R154.64] ;  /* 0x000000249a9a7981 */ /* 0x001362000c1e1900 */
[----:B------:R-:W-:Y:S05]  /*0df0*/  BRA `(.L_x_9) ;  /* 0x0000000000087947 */ /* 0x000fea0003800000 */
.L_x_10:
[----:B------:R-:W-:Y:S02]  /*0e00*/  ULDC UR4, c[0x0][0x580] ;  /* 0x0001600000047ab9 */ /* 0x000fe40000000800 */
[----:B------:R-:W-:-:S07]  /*0e10*/  IMAD.U32 R154, RZ, RZ, UR4 ;  /* 0x00000004ff9a7e24 */ /* 0x000fce000f8e00ff */
.L_x_9:
[----:B------:R-:W-:Y:S02]  /*0e20*/  ULDC.64 UR4, c[0x0][0x5a0] ;  /* 0x0001680000047ab9 */ /* 0x000fe40000000a00 */
[----:B------:R-:W-:-:S04]  /*0e30*/  ISETP.NE.U32.AND P0, PT, RZ, UR4, PT ;  /* 0x00000004ff007c0c */ /* 0x000fc8000bf05070 */
[----:B------:R-:W-:-:S13]  /*0e40*/  ISETP.NE.AND.EX P0, PT, RZ, UR5, PT, P0 ;  /* 0x00000005ff007c0c */ /* 0x000fda000bf05300 */
[----:B------:R-:W-:Y:S05]  /*0e50*/  @!P0 BRA `(.L_x_11) ;  /* 0x00000000001c8947 */ /* 0x000fea0003800000 */
[----:B0-----:R-:W0:Y:S02]  /*0e60*/  LDC.64 R4, c[0x0][0x5a0] ;  /* 0x00016800ff047b82 */ /* 0x001e240000000a00 */
[----:B0-----:R-:W2:Y:S02]  /*0e70*/  LDG.E.64 R4, desc[UR36][R4.64] ;  /* 0x0000002404047981 */ /* 0x001ea4000c1e1b00 */
[----:B--2---:R-:W-:-:S04]  /*0e80*/  ISETP.NE.U32.AND P0, PT, R4, RZ, PT ;  /* 0x000000ff0400720c */ /* 0x004fc80003f05070 */
[----:B------:R-:W-:-:S13]  /*0e90*/  ISETP.NE.AND.EX P0, PT, R5, RZ, PT, P0 ;  /* 0x000000ff0500720c */ /* 0x000fda0003f05300 */
[----:B------:R-:W-:Y:S05]  /*0ea0*/  @!P0 BRA `(.L_x_11) ;  /* 0x0000000000088947 */ /* 0x000fea0003800000 */
[----:B-1----:R0:W5:Y:S01]  /*0eb0*/  LD.E R155, desc[UR36][R4.64] ;  /* 0x00000024049b7980 */ /* 0x002162000c101900 */
[----:B------:R-:W-:Y:S05]  /*0ec0*/  BRA `(.L_x_12) ;  /* 0x0000000000247947 */ /* 0x000fea0003800000 */
.L_x_11:
[----:B------:R-:W-:Y:S02]  /*0ed0*/  ULDC.64 UR4, c[0x0][0x590] ;  /* 0x0001640000047ab9 */ /* 0x000fe40000000a00 */
[----:B------:R-:W-:-:S04]  /*0ee0*/  ISETP.NE.U32.AND P0, PT, RZ, UR4, PT ;  /* 0x00000004ff007c0c */ /* 0x000fc8000bf05070 */
[----:B------:R-:W-:-:S13]  /*0ef0*/  ISETP.NE.AND.EX P0, PT, RZ, UR5, PT, P0 ;  /* 0x00000005ff007c0c */ /* 0x000fda000bf05300 */
[----:B------:R-:W-:Y:S05]  /*0f00*/  @!P0 BRA `(.L_x_13) ;  /* 0x00000000000c8947 */ /* 0x000fea0003800000 */
[----:B0-----:R-:W1:Y:S02]  /*0f10*/  LDC.64 R4, c[0x0][0x590] ;  /* 0x00016400ff047b82 */ /* 0x001e640000000a00 */
[----:B-1----:R1:W5:Y:S01]  /*0f20*/  LDG.E R155, desc[UR36][R4.64] ;  /* 0x00000024049b7981 */ /* 0x002362000c1e1900 */
[----:B------:R-:W-:Y:S05]  /*0f30*/  BRA `(.L_x_12) ;  /* 0x0000000000087947 */ /* 0x000fea0003800000 */
.L_x_13:
[----:B------:R-:W-:Y:S02]  /*0f40*/  ULDC UR4, c[0x0][0x584] ;  /* 0x0001610000047ab9 */ /* 0x000fe40000000800 */
[----:B-1----:R-:W-:-:S07]  /*0f50*/  IMAD.U32 R155, RZ, RZ, UR4 ;  /* 0x00000004ff9b7e24 */ /* 0x002fce000f8e00ff */
.L_x_12:
[----:B------:R-:W-:-:S13]  /*0f60*/  LOP3.LUT P0, RZ, R0, 0xff, RZ, 0xc0, !PT ;  /* 0x000000ff00ff7812 */ /* 0x000fda000780c0ff */
[----:B------:R-:W-:Y:S05]  /*0f70*/  @!P0 EXIT ;  /* 0x000000000000894d */ /* 0x000fea0003800000 */
[----:B------:R-:W-:Y:S01]  /*0f80*/  ULDC UR4, c[0x0][0x28c] ;  /* 0x0000a30000047ab9 */ /* 0x000fe20000000800 */
[----:B------:R-:W-:Y:S01]  /*0f90*/  LOP3.LUT R158, R19, 0x1, RZ, 0xfc, !PT ;  /* 0x00000001139e7812 */ /* 0x000fe200078efcff */
[----:B------:R-:W-:Y:S01]  /*0fa0*/  UIADD3 UR4, UR4, 0x1f, URZ ;  /* 0x0000001f04047890 */ /* 0x000fe2000fffe03f */
[----:B------:R-:W-:Y:S01]  /*0fb0*/  UMOV UR38, URZ ;  /* 0x0000003f00267c82 */ /* 0x000fe20008000000 */
[----:B------:R-:W-:Y:S02]  /*0fc0*/  UMOV UR39, URZ ;  /* 0x0000003f00277c82 */ /* 0x000fe40008000000 */
[----:B------:R-:W-:-:S04]  /*0fd0*/  USHF.R.S32.HI UR5, URZ, 0x1f, UR4 ;  /* 0x0000001f3f057899 */ /* 0x000fc80008011404 */
[----:B------:R-:W-:-:S04]  /*0fe0*/  ULEA.HI UR5, UR5, UR4, URZ, 0x5 ;  /* 0x0000000405057291 */ /* 0x000fc8000f8f283f */
[----:B------:R-:W-:-:S12]  /*0ff0*/  USHF.R.S32.HI UR40, URZ, 0x5, UR5 ;  /* 0x000000053f287899 */ /* 0x000fd80008011405 */
.L_x_287:
[----:B------:R-:W-:Y:S01]  /*1000*/  LOP3.LUT R0, R18, 0x80, RZ, 0xc0, !PT ;  /* 0x0000008012007812 */ /* 0x000fe200078ec0ff */
[----:B--2---:R-:W2:Y:S01]  /*1010*/  S2UR UR7, SR_CgaCtaId ;  /* 0x00000000000779c3 */ /* 0x004ea20000008800 */
[----:B------:R-:W-:Y:S02]  /*1020*/  UMOV UR6, 0x400 ;  /* 0x0000040000067882 */ /* 0x000fe40000000000 */
[----:B------:R-:W-:-:S06]  /*1030*/  SHF.R.U32.HI R0, RZ, 0x7, R0 ;  /* 0x00000007ff007819 */ /* 0x000fcc0000011600 */
[----:B---3--:R-:W3:Y:S01]  /*1040*/  SHFL.IDX PT, R0, R0, RZ, 0x1f ;  /* 0x00001fff00007589 */ /* 0x008ee200000e0000 */
[----:B--2---:R-:W-:Y:S01]  /*1050*/  ULEA UR42, UR7, UR6, 0x18 ;  /* 0x00000006072a7291 */ /* 0x004fe2000f8ec03f */
[----:B---3--:R-:W-:-:S13]  /*1060*/  R2UR UR4, R0 ;  /* 0x00000000000472ca */ /* 0x008fda00000e0000 */
[----:B------:R-:W-:-:S04]  /*1070*/  ULEA.HI UR5, UR4, UR4, URZ, 0x1 ;  /* 0x0000000404057291 */ /* 0x000fc8000f8f083f */
[----:B------:R-:W-:-:S04]  /*1080*/  ULOP3.LUT UR5, UR5, 0xffffe, URZ, 0xc0, !UPT ;  /* 0x000ffffe05057892 */ /* 0x000fc8000f8ec03f */
[----:B------:R-:W-:-:S03]  /*1090*/  UIADD3 UR5, UR4, -UR5, URZ ;  /* 0x8000000504057290 */ /* 0x000fc6000fffe03f */
[----:B------:R-:W-:Y:S01]  /*10a0*/  ULDC UR4, c[0x0][0x28c] ;  /* 0x0000a30000047ab9 */ /* 0x000fe20000000800 */
[----:B------:R-:W-:Y:S01]  /*10b0*/  ULEA UR5, UR5, UR42, 0xc ;  /* 0x0000002a05057291 */ /* 0x000fe2000f8e603f */
[----:B------:R-:W-:-:S03]  /*10c0*/  ISETP.LT.AND P0, PT, RZ, UR4, PT ;  /* 0x00000004ff007c0c */ /* 0x000fc6000bf01270 */
[----:B------:R-:W-:-:S04]  /*10d0*/  UIADD3 UR5, UR5, 0x180, URZ ;  /* 0x0000018005057890 */ /* 0x000fc8000fffe03f */
[----:B------:R-:W-:-:S04]  /*10e0*/  USHF.R.U32.HI UR5, URZ, 0x4, UR5 ;  /* 0x000000043f057899 */ /* 0x000fc80008011605 */
[----:B------:R-:W-:Y:S02]  /*10f0*/  ULOP3.LUT UR41, UR5, 0x3fff, URZ, 0xc0, !UPT ;  /* 0x00003fff05297892 */ /* 0x000fe4000f8ec03f */
[----:B-1----:R-:W-:Y:S10]  /*1100*/  @P0 BRA `(.L_x_14) ;  /* 0x0000000000400947 */ /* 0x002ff40003800000 */
[----:B------:R-:W-:Y:S01]  /*1110*/  MOV R0, 0x0 ;  /* 0x0000000000007802 */ /* 0x000fe20000000f00 */
[----:B------:R-:W-:Y:S01]  /*1120*/  ULDC.64 UR4, c[0x4][0x68] ;  /* 0x01001a0000047ab9 */ /* 0x000fe20000000a00 */
[----:B------:R-:W-:Y:S01]  /*1130*/  ULDC.64 UR6, c[0x4][0x8] ;  /* 0x0100020000067ab9 */ /* 0x000fe20000000a00 */
[----:B01----:R-:W-:Y:S01]  /*1140*/  IMAD.U32 R4, RZ, RZ, UR4 ;  /* 0x00000004ff047e24 */ /* 0x003fe2000f8e00ff */
[----:B------:R0:W1:Y:S01]  /*1150*/  LDC.64 R14, c[0x4][R0] ;  /* 0x01000000000e7b82 */ /* 0x0000620000000a00 */
[----:B------:R-:W-:Y:S01]  /*1160*/  IMAD.U32 R5, RZ, RZ, UR5 ;  /* 0x00000005ff057e24 */ /* 0x000fe2000f8e00ff */
[----:B------:R-:W-:Y:S01]  /*1170*/  ULDC.64 UR4, c[0x4][0x70] ;  /* 0x01001c0000047ab9 */ /* 0x000fe20000000a00 */
[----:B------:R-:W-:Y:S02]  /*1180*/  IMAD.U32 R10, RZ, RZ, UR6 ;  /* 0x00000006ff0a7e24 */ /* 0x000fe4000f8e00ff */
[----:B------:R-:W-:Y:S02]  /*1190*/  IMAD.U32 R6, RZ, RZ, UR4 ;  /* 0x00000004ff067e24 */ /* 0x000fe4000f8e00ff */
[----:B------:R-:W-:-:S02]  /*11a0*/  IMAD.U32 R7, RZ, RZ, UR5 ;  /* 0x00000005ff077e24 */ /* 0x000fc4000f8e00ff */
[----:B------:R-:W-:Y:S02]  /*11b0*/  IMAD.U32 R11, RZ, RZ, UR7 ;  /* 0x00000007ff0b7e24 */ /* 0x000fe4000f8e00ff */
[----:B------:R-:W-:Y:S02]  /*11c0*/  IMAD.MOV.U32 R8, RZ, RZ, 0x1e1 ;  /* 0x000001e1ff087424 */ /* 0x000fe400078e00ff */
[----:B------:R-:W-:Y:S02]  /*11d0*/  IMAD.MOV.U32 R12, RZ, RZ, 0x1 ;  /* 0x00000001ff0c7424 */ /* 0x000fe400078e00ff */
[----:B0-----:R-:W-:-:S07]  /*11e0*/  IMAD.MOV.U32 R13, RZ, RZ, RZ ;  /* 0x000000ffff0d7224 */ /* 0x001fce00078e00ff */
[----:B------:R-:W-:-:S07]  /*11f0*/  LEPC R20, `(.L_x_14) ;  /* 0x000000001014794e */ /* 0x000fce0000000000 */
[----:B-1---5:R-:W-:Y:S05]  /*1200*/  CALL.ABS.NOINC R14 ;  /* 0x000000000e007343 */ /* 0x022fea0003c00000 */
.L_x_14:
[----:B------:R-:W-:-:S13]  /*1210*/  ISETP.NE.AND P0, PT, R158, 0x3, PT ;  /* 0x000000039e00780c */ /* 0x000fda0003f05270 */
[----:B------:R-:W-:Y:S05]  /*1220*/  @!P0 BRA `(.L_x_15) ;  /* 0x0000000000048947 */ /* 0x000fea0003800000 */
[----:B------:R-:W-:Y:S01]  /*1230*/  BPT.TRAP 0x1 ;  /* 0x000000040000795c */ /* 0x000fe20000300000 */
.L_x_15:
[----:B------:R-:W-:Y:S02]  /*1240*/  IMAD.U32 R3, RZ, RZ, UR39 ;  /* 0x00000027ff037e24 */ /* 0x000fe4000f8e00ff */
[----:B------:R-:W-:-:S03]  /*1250*/  IMAD.U32 R0, RZ, RZ, UR38 ;  /* 0x00000026ff007e24 */ /* 0x000fc6000f8e00ff */
[----:B------:R-:W-:Y:S02]  /*1260*/  LEA R3, R3, UR42, 0x3 ;  /* 0x0000002a03037c11 */ /* 0x000fe4000f8e18ff */
[----:B------:R-:W-:-:S04]  /*1270*/  SHF.L.U32 R0, R0, 0x1f, RZ ;  /* 0x0000001f00007819 */ /* 0x000fc800000006ff */
[----:B------:R2:W3:Y:S01]  /*1280*/  SYNCS.PHASECHK.TRANS64.TRYWAIT P1, [R3+URZ], R0 ;  /* 0x00000000030075a7 */ /* 0x0004e2000802017f */
[----:B------:R-:W-:Y:S05]  /*1290*/  @!P0 BRA `(.L_x_16) ;  /* 0x0000000000048947 */ /* 0x000fea0003800000 */
[----:B------:R-:W-:Y:S01]  /*12a0*/  BPT.TRAP 0x1 ;  /* 0x000000040000795c */ /* 0x000fe20000300000 */
.L_x_16:
[----:B---3--:R-:W-:Y:S05]  /*12b0*/  @P1 BRA `(.L_x_17) ;  /* 0x0000000000081947 */ /* 0x008fea0003800000 */
[----:B------:R-:W3:Y:S02]  /*12c0*/  SYNCS.PHASECHK.TRANS64.TRYWAIT P1, [R3+URZ], R0 ;  /* 0x00000000030075a7 */ /* 0x000ee4000802017f */
[----:B---3--:R-:W-:Y:S05]  /*12d0*/  @!P1 BRA `(.L_x_18) ;  /* 0x000000a400649947 */ /* 0x008fea0003800000 */
.L_x_17:
[----:B------:R-:W-:-:S04]  /*12e0*/  UISETP.LT.AND UP0, UPT, UR40, 0x1, UPT ;  /* 0x000000012800788c */ /* 0x000fc8000bf01270 */
[----:B------:R-:W-:-:S04]  /*12f0*/  USEL UR4, UR40, 0x1, UP0 ;  /* 0x0000000128047887 */ /* 0x000fc80008000000 */
[----:B------:R-:W-:-:S06]  /*1300*/  UIADD3 UR4, UR40, -UR4, URZ ;  /* 0x8000000428047290 */ /* 0x000fcc000fffe03f */
[----:B--23--:R-:W-:Y:S01]  /*1310*/  IMAD.U32 R0, RZ, RZ, UR4 ;  /* 0x00000004ff007e24 */ /* 0x00cfe2000f8e00ff */
[----:B------:R-:W-:Y:S05]  /*1320*/  WARPSYNC.ALL ;  /* 0x0000000000007948 */ /* 0x000fea0003800000 */
[----:B------:R-:W-:Y:S01]  /*1330*/  ISETP.GE.AND P1, PT, R0, 0x1, PT ;  /* 0x000000010000780c */ /* 0x000fe20003f26270 */
[----:B------:R-:W-:Y:S01]  /*1340*/  UIADD3 UR4, UR42, 0x12180, URZ ;  /* 0x000121802a047890 */ /* 0x000fe2000fffe03f */
[----:B------:R-:W-:Y:S01]  /*1350*/  WARPGROUP.ARRIVE ;  /* 0x00000000000079c5 */ /* 0x000fe20000000000 */
[----:B------:R-:W-:Y:S02]  /*1360*/  ULOP3.LUT UR41, UR41, 0x10000, URZ, 0xfc, !UPT ;  /* 0x0001000029297892 */ /* 0x000fe4000f8efc3f */
[----:B------:R-:W-:Y:S01]  /*1370*/  USHF.R.U32.HI UR4, URZ, 0x4, UR4 ;  /* 0x000000043f047899 */ /* 0x000fe20008011604 */
[----:B------:R-:W-:Y:S01]  /*1380*/  UMOV UR5, 0x80000020 ;  /* 0x8000002000057882 */ /* 0x000fe20000000000 */
[----:B------:R-:W-:-:S02]  /*1390*/  UMOV UR7, 0x40000040 ;  /* 0x4000004000077882 */ /* 0x000fc40000000000 */
[----:B------:R-:W-:-:S04]  /*13a0*/  ULOP3.LUT UR4, UR4, 0x3fff, URZ, 0xc0, !UPT ;  /* 0x00003fff04047892 */ /* 0x000fc8000f8ec03f */
[----:B------:R-:W-:Y:S02]  /*13b0*/  ULOP3.LUT UR10, UR4, 0x1000000, URZ, 0xfc, !UPT ;  /* 0x01000000040a7892 */ /* 0x000fe4000f8efc3f */
[----:B------:R-:W-:Y:S02]  /*13c0*/  ULEA UR4, UR39, UR41, 0x9 ;  /* 0x0000002927047291 */ /* 0x000fe4000f8e483f */
[----:B------:R-:W-:-:S09]  /*13d0*/  ULEA UR6, UR39, UR10, 0xa ;  /* 0x0000000a27067291 */ /* 0x000fd2000f8e503f */
[----:B------:R-:W-:Y:S01]  /*13e0*/  HGMMA.64x256x16.F32 R24, gdesc[UR4].tnspB, RZ, !UPT, gsb0 ;  /* 0x43e00000041879f0 */ /* 0x000fe2000c0008ff */
[----:B------:R-:W-:Y:S02]  /*13f0*/  UIADD3 UR4, UR4, 0x2, URZ ;  /* 0x0000000204047890 */ /* 0x000fe4000fffe03f */
[----:B------:R-:W-:Y:S01]  /*1400*/  UIADD3 UR6, UR6, 0x80, URZ ;  /* 0x0000008006067890 */ /* 0x000fe2000fffe03f */
[----:B------:R-:W-:Y:S01]  /*1410*/  UMOV UR5, 0x80000020 ;  /* 0x8000002000057882 */ /* 0x000fe20000000000 */
[----:B------:R-:W-:Y:S01]  /*1420*/  UMOV UR7, 0x40000040 ;  /* 0x4000004000077882 */ /* 0x000fe20000000000 */
[----:B------:R-:W-:Y:S02]  /*1430*/  WARPGROUP.DEPBAR.LE gsb0, 0x0 ;  /* 0x00008000000079c5 */ /* 0x000fe40000010000 */
[----:B------:R-:W-:-:S15]  /*1440*/  WARPGROUP.ARRIVE ;  /* 0x00000000000079c5 */ /* 0x000fde0000000000 */
[----:B------:R-:W-:-:S05]  /*1450*/  NOP ;  /* 0x0000000000007918 */ /* 0x000fca0000000000 */
[----:B------:R-:W-:Y:S03]  /*1460*/  HGMMA.64x256x16.F32 R24, gdesc[UR4].tnspB, R24, gsb0 ;  /* 0x43e00000041879f0 */ /* 0x000fe60008000818 */
[----:B------:R-:W-:Y:S02]  /*1470*/  WARPGROUP.DEPBAR.LE gsb0, 0x0 ;  /* 0x00008000000079c5 */ /* 0x000fe40000010000 */
[----:B------:R-:W-:Y:S05]  /*1480*/  @!P1 BRA `(.L_x_19) ;  /* 0x0000000000dc9947 */ /* 0x000fea0003800000 */
[----:B------:R-:W-:Y:S02]  /*1490*/  UIADD3 UR4, UR39, 0x1, URZ ;  /* 0x0000000127047890 */ /* 0x000fe4000fffe03f */
[----:B------:R-:W-:Y:S02]  /*14a0*/  UMOV UR9, UR39 ;  /* 0x0000002700097c82 */ /* 0x000fe40008000000 */
[----:B------:R-:W-:-:S04]  /*14b0*/  UISETP.NE.AND UP0, UPT, UR4, 0x9, UPT ;  /* 0x000000090400788c */ /* 0x000fc8000bf05270 */
[----:B------:R-:W-:Y:S02]  /*14c0*/  USEL UR5, URZ, 0x1, UP0 ;  /* 0x000000013f057887 */ /* 0x000fe40008000000 */
[----:B------:R-:W-:Y:S02]  /*14d0*/  USEL UR8, UR4, URZ, UP0 ;  /* 0x0000003f04087287 */ /* 0x000fe40008000000 */
[----:B------:R-:W-:-:S06]  /*14e0*/  ULOP3.LUT UR5, UR38, UR5, URZ, 0x3c, !UPT ;  /* 0x0000000526057292 */ /* 0x000fcc000f8e3c3f */
[----:B01----:R-:W-:-:S07]  /*14f0*/  IMAD.U32 R5, RZ, RZ, UR5 ;  /* 0x00000005ff057e24 */ /* 0x003fce000f8e00ff */
.L_x_26:
[----:B01----:R-:W-:Y:S05]  /*1500*/  @!P0 BRA `(.L_x_20) ;  /* 0x0000000000048947 */ /* 0x003fea0003800000 */
[----:B------:R-:W-:Y:S01]  /*1510*/  BPT.TRAP 0x1 ;  /* 0x000000040000795c */ /* 0x000fe20000300000 */
.L_x_20:
[----:B------:R-:W0:Y:S01]  /*1520*/  S2UR UR5, SR_CgaCtaId ;  /* 0x00000000000579c3 */ /* 0x000e220000008800 */
[----:B------:R-:W-:Y:S01]  /*1530*/  UMOV UR4, 0x400 ;  /* 0x0000040000047882 */ /* 0x000fe20000000000 */
[----:B------:R-:W-:Y:S01]  /*1540*/  SHF.L.U32 R3, R5, 0x1f, RZ ;  /* 0x0000001f05037819 */ /* 0x000fe200000006ff */
[----:B0-----:R-:W-:-:S04]  /*1550*/  ULEA UR11, UR5, UR4, 0x18 ;  /* 0x00000004050b7291 */ /* 0x001fc8000f8ec03f */
[----:B------:R-:W-:-:S09]  /*1560*/  ULEA UR4, UR8, UR11, 0x3 ;  /* 0x0000000b08047291 */ /* 0x000fd2000f8e183f */
[----:B------:R0:W1:Y:S01]  /*1570*/  SYNCS.PHASECHK.TRANS64.TRYWAIT P1, [UR4], R3 ;  /* 0x00000003ff0075a7 */ /* 0x0000620008020144 */
[----:B------:R-:W-:Y:S05]  /*1580*/  @!P0 BRA `(.L_x_21) ;  /* 0x0000000000048947 */ /* 0x000fea0003800000 */
[----:B------:R-:W-:Y:S01]  /*1590*/  BPT.TRAP 0x1 ;  /* 0x000000040000795c */ /* 0x000fe20000300000 */
.L_x_21:
[----:B-1----:R-:W-:Y:S05]  /*15a0*/  @P1 BRA `(.L_x_22) ;  /* 0x0000000000081947 */ /* 0x002fea0003800000 */
[----:B------:R-:W1:Y:S02]  /*15b0*/  SYNCS.PHASECHK.TRANS64.TRYWAIT P1, [UR4], R3 ;  /* 0x00000003ff0075a7 */ /* 0x000e640008020144 */
[----:B-1----:R-:W-:Y:S05]  /*15c0*/  @!P1 BRA `(.L_x_23) ;  /* 0x000000a000bc9947 */ /* 0x002fea0003800000 */
.L_x_22:
[----:B------:R-:W-:Y:S01]  /*15d0*/  ULEA UR4, UR8, UR41, 0x9 ;  /* 0x0000002908047291 */ /* 0x000fe2000f8e483f */
[----:B------:R-:W-:Y:S01]  /*15e0*/  WARPGROUP.ARRIVE ;  /* 0x00000000000079c5 */ /* 0x000fe20000000000 */
[----:B------:R-:W-:Y:S01]  /*15f0*/  ULEA UR6, UR8, UR10, 0xa ;  /* 0x0000000a08067291 */ /* 0x000fe2000f8e503f */
[----:B------:R-:W-:Y:S01]  /*1600*/  UMOV UR5, 0x80000020 ;  /* 0x8000002000057882 */ /* 0x000fe20000000000 */
[----:B------:R-:W-:-:S07]  /*1610*/  UMOV UR7, 0x40000040 ;  /* 0x4000004000077882 */ /* 0x000fce0000000000 */
[----:B------:R-:W-:Y:S01]  /*1620*/  HGMMA.64x256x16.F32 R24, gdesc[UR4].tnspB, R24, gsb0 ;  /* 0x43e00000041879f0 */ /* 0x000fe20008000818 */
        /* <DEDUP_REMOVED lines=10> */
[----:B------:R-:W-:Y:S01]  /*16d0*/  BPT.TRAP 0x1 ;  /* 0x000000040000795c */ /* 0x000fe20000300000 */
.L_x_24:
[----:B------:R-:W-:Y:S01]  /*16e0*/  ULEA UR4, UR9, UR11, 0x3 ;  /* 0x0000000b09047291 */ /* 0x000fe2000f8e183f */
[----:B------:R-:W-:-:S03]  /*16f0*/  ISETP.GT.U32.AND P1, PT, R19, 0x1, PT ;  /* 0x000000011300780c */ /* 0x000fc60003f24070 */
[----:B------:R-:W-:-:S04]  /*1700*/  UIADD3 UR4, UR4, 0x48, URZ ;  /* 0x0000004804047890 */ /* 0x000fc8000fffe03f */
[----:B------:R-:W-:-:S09]  /*1710*/  UPRMT UR4, URZ, 0x654, UR4 ;  /* 0x000006543f047896 */ /* 0x000fd20008000004 */
[----:B------:R-:W-:Y:S01]  /*1720*/  SYNCS.ARRIVE.TRANS64.RED.A1T0 RZ, [UR4], RZ ;  /* 0x000000ffffff79a7 */ /* 0x000fe20008100404 */
[----:B------:R-:W-:Y:S05]  /*1730*/  @P1 BRA `(.L_x_25) ;  /* 0x0000000000041947 */ /* 0x000fea0003800000 */
[----:B------:R-:W-:Y:S01]  /*1740*/  BPT.TRAP 0x1 ;  /* 0x000000040000795c */ /* 0x000fe20000300000 */
.L_x_25:
[----:B------:R-:W-:Y:S01]  /*1750*/  UIADD3 UR8, UR8, 0x1, URZ ;  /* 0x0000000108087890 */ /* 0x000fe2000fffe03f */
[C---:B------:R-:W-:Y:S01]  /*1760*/  ISETP.GT.AND P1, PT, R0.reuse, 0x1, PT ;  /* 0x000000010000780c */ /* 0x040fe20003f24270 */
[----:B------:R-:W-:Y:S01]  /*1770*/  UIADD3 UR9, UR9, 0x1, URZ ;  /* 0x0000000109097890 */ /* 0x000fe2000fffe03f */
[----:B------:R-:W-:Y:S01]  /*1780*/  VIADD R0, R0, 0xffffffff ;  /* 0xffffffff00007836 */ /* 0x000fe20000000000 */
[----:B------:R-:W-:Y:S02]  /*1790*/  UISETP.NE.AND UP0, UPT, UR8, 0x9, UPT ;  /* 0x000000090800788c */ /* 0x000fe4000bf05270 */
[----:B------:R-:W-:Y:S02]  /*17a0*/  UISETP.NE.AND UP1, UPT, UR9, 0x9, UPT ;  /* 0x000000090900788c */ /* 0x000fe4000bf25270 */
[----:B------:R-:W-:Y:S02]  /*17b0*/  USEL UR4, URZ, 0x1, UP0 ;  /* 0x000000013f047887 */ /* 0x000fe40008000000 */
[----:B------:R-:W-:-:S02]  /*17c0*/  USEL UR8, UR8, URZ, UP0 ;  /* 0x0000003f08087287 */ /* 0x000fc40008000000 */
[----:B------:R-:W-:Y:S02]  /*17d0*/  USEL UR9, UR9, URZ, UP1 ;  /* 0x0000003f09097287 */ /* 0x000fe40008800000 */
[----:B------:R-:W-:Y:S01]  /*17e0*/  LOP3.LUT R5, R5, UR4, RZ, 0x3c, !PT ;  /* 0x0000000405057c12 */ /* 0x000fe2000f8e3cff */
[----:B------:R-:W-:Y:S09]  /*17f0*/  @P1 BRA `(.L_x_26) ;  /* 0xfffffffc00401947 */ /* 0x000ff2000383ffff */
.L_x_19:
[----:B------:R-:W2:Y:S02]  /*1800*/  LDC R0, c[0x0][0x28c] ;  /* 0x0000a300ff007b82 */ /* 0x000ea40000000800 */
[----:B--2---:R-:W-:-:S13]  /*1810*/  ISETP.GE.AND P1, PT, R0, 0x1, PT ;  /* 0x000000010000780c */ /* 0x004fda0003f26270 */
[----:B------:R-:W-:Y:S05]  /*1820*/  @!P1 BRA `(.L_x_27) ;  /* 0x0000000000489947 */ /* 0x000fea0003800000 */
[----:B------:R-:W-:Y:S05]  /*1830*/  @!P0 BRA `(.L_x_28) ;  /* 0x0000000000048947 */ /* 0x000fea0003800000 */
[----:B------:R-:W-:Y:S01]  /*1840*/  BPT.TRAP 0x1 ;  /* 0x000000040000795c */ /* 0x000fe20000300000 */
.L_x_28:
[----:B------:R-:W2:Y:S01]  /*1850*/  S2UR UR7, SR_CgaCtaId ;  /* 0x00000000000779c3 */ /* 0x000ea20000008800 */
[----:B------:R-:W-:Y:S01]  /*1860*/  UISETP.LT.AND UP0, UPT, UR40, 0x1, UPT ;  /* 0x000000012800788c */ /* 0x000fe2000bf01270 */
[----:B------:R-:W-:-:S03]  /*1870*/  ISETP.GT.U32.AND P0, PT, R19, 0x1, PT ;  /* 0x000000011300780c */ /* 0x000fc60003f04070 */
[----:B------:R-:W-:-:S04]  /*1880*/  USEL UR6, UR40, 0x1, UP0 ;  /* 0x0000000128067887 */ /* 0x000fc80008000000 */
[----:B------:R-:W-:-:S04]  /*1890*/  UIADD3 UR6, UR39, UR40, -UR6 ;  /* 0x0000002827067290 */ /* 0x000fc8000fffe806 */
[----:B------:R-:W-:-:S04]  /*18a0*/  UIMAD.WIDE.U32 UR4, UR6, 0x38e38e39, URZ ;  /* 0x38e38e39060478a5 */ /* 0x000fc8000f8e003f */
[----:B------:R-:W-:-:S03]  /*18b0*/  USHF.R.U32.HI UR4, URZ, 0x1, UR5 ;  /* 0x000000013f047899 */ /* 0x000fc60008011605 */
[----:B------:R-:W-:Y:S01]  /*18c0*/  UMOV UR5, 0x400 ;  /* 0x0000040000057882 */ /* 0x000fe20000000000 */
[----:B------:R-:W-:Y:S02]  /*18d0*/  UIMAD UR6, UR4, -0x9, UR6 ;  /* 0xfffffff7040678a4 */ /* 0x000fe4000f8e0206 */
[----:B--2---:R-:W-:-:S04]  /*18e0*/  ULEA UR5, UR7, UR5, 0x18 ;  /* 0x0000000507057291 */ /* 0x004fc8000f8ec03f */
[----:B------:R-:W-:-:S04]  /*18f0*/  ULEA UR6, UR6, UR5, 0x3 ;  /* 0x0000000506067291 */ /* 0x000fc8000f8e183f */
[----:B------:R-:W-:-:S04]  /*1900*/  UIADD3 UR6, UR6, 0x48, URZ ;  /* 0x0000004806067890 */ /* 0x000fc8000fffe03f */
[----:B------:R-:W-:-:S09]  /*1910*/  UPRMT UR6, URZ, 0x654, UR6 ;  /* 0x000006543f067896 */ /* 0x000fd20008000006 */
[----:B------:R-:W-:Y:S01]  /*1920*/  SYNCS.ARRIVE.TRANS64.RED.A1T0 RZ, [UR6], RZ ;  /* 0x000000ffffff79a7 */ /* 0x000fe20008100406 */
[----:B------:R-:W-:Y:S05]  /*1930*/  @P0 BRA `(.L_x_27) ;  /* 0x0000000000040947 */ /* 0x000fea0003800000 */
[----:B------:R-:W-:Y:S01]  /*1940*/  BPT.TRAP 0x1 ;  /* 0x000000040000795c */ /* 0x000fe20000300000 */
.L_x_27:
[----:B------:R-:W2:Y:S01]  /*1950*/  LDC R7, c[0x0][0x288] ;  /* 0x0000a200ff077b82 */ /* 0x000ea20000000800 */
[----:B01----:R-:W-:Y:S01]  /*1960*/  SHF.R.U32.HI R3, RZ, 0x2, R18 ;  /* 0x00000002ff037819 */ /* 0x003fe20000011612 */
[----:B------:R-:W-:Y:S01]  /*1970*/  UIADD3 UR39, UR40, UR39, URZ ;  /* 0x0000002728277290 */ /* 0x000fe2000fffe03f */
[C---:B------:R-:W-:Y:S01]  /*1980*/  LOP3.LUT R4, R18.reuse, 0x60, RZ, 0xc0, !PT ;  /* 0x0000006012047812 */ /* 0x040fe200078ec0ff */
[----:B------:R-:W-:Y:S01]  /*1990*/  ULDC UR7, c[0x0][0x284] ;  /* 0x0000a10000077ab9 */ /* 0x000fe20000000800 */
[----:B------:R-:W-:Y:S01]  /*19a0*/  LOP3.LUT R3, R3, 0x7, RZ, 0xc0, !PT ;  /* 0x0000000703037812 */ /* 0x000fe200078ec0ff */
[----:B------:R-:W-:Y:S01]  /*19b0*/  UISETP.GT.U32.AND UP0, UPT, UR39, 0x8, UPT ;  /* 0x000000082700788c */ /* 0x000fe2000bf04070 */
[----:B------:R-:W-:Y:S01]  /*19c0*/  SHF.R.U32.HI R10, RZ, 0x1, R4 ;  /* 0x00000001ff0a7819 */ /* 0x000fe20000011604 */
[----:B------:R-:W-:Y:S01]  /*19d0*/  IMAD.SHL.U32 R4, R18, 0x2, RZ ;  /* 0x0000000212047824 */ /* 0x000fe200078e00ff */
[----:B------:R-:W-:Y:S01]  /*19e0*/  LOP3.LUT R0, R22, 0x1, RZ, 0xc0, !PT ;  /* 0x0000000116007812 */ /* 0x000fe200078ec0ff */
[----:B------:R-:W-:Y:S01]  /*19f0*/  UISETP.LT.U32.AND UP0, UPT, UR40, 0x9, UP0 ;  /* 0x000000092800788c */ /* 0x000fe20008701070 */
[----:B------:R-:W-:Y:S01]  /*1a00*/  IADD3 R5, RZ, -R10, -R3 ;  /* 0x8000000aff057210 */ /* 0x000fe20007ffe803 */
[----:B------:R-:W-:Y:S01]  /*1a10*/  UISETP.GE.U32.AND UP1, UPT, UR40, 0x9, UPT ;  /* 0x000000092800788c */ /* 0x000fe2000bf26070 */
[----:B------:R-:W-:Y:S01]  /*1a20*/  LOP3.LUT R9, R4, 0x6, RZ, 0xc0, !PT ;  /* 0x0000000604097812 */ /* 0x000fe200078ec0ff */
[C---:B------:R-:W-:Y:S01]  /*1a30*/  IMAD.SHL.U32 R6, R0.reuse, 0x40, RZ ;  /* 0x0000004000067824 */ /* 0x040fe200078e00ff */
[----:B------:R-:W-:Y:S01]  /*1a40*/  SHF.R.S32.HI R21, RZ, 0x1f, R23 ;  /* 0x0000001fff157819 */ /* 0x000fe20000011417 */
[----:B------:R-:W-:Y:S01]  /*1a50*/  IMAD R11, R0, -0x40, R5 ;  /* 0xffffffc0000b7824 */ /* 0x000fe200078e0205 */
[----:B------:R-:W-:Y:S01]  /*1a60*/  LOP3.LUT R0, R18, 0x3, RZ, 0xc0, !PT ;  /* 0x0000000312007812 */ /* 0x000fe200078ec0ff */
[----:B------:R-:W-:Y:S01]  /*1a70*/  ULDC.64 UR8, c[0x0][0x5d0] ;  /* 0x0001740000087ab9 */ /* 0x000fe20000000a00 */
[----:B------:R-:W-:Y:S01]  /*1a80*/  PRMT R8, R9, 0x6540, R152 ;  /* 0x0000654009087816 */ /* 0x000fe20000000098 */
[----:B------:R-:W-:Y:S01]  /*1a90*/  IMAD.SHL.U32 R152, R152, 0x100, RZ ;  /* 0x0000010098987824 */ /* 0x000fe200078e00ff */
[----:B------:R-:W-:Y:S01]  /*1aa0*/  UIMAD.WIDE.U32 UR4, UR39, 0x38e38e39, URZ ;  /* 0x38e38e39270478a5 */ /* 0x000fe2000f8e003f */
[----:B------:R-:W-:Y:S01]  /*1ab0*/  IMAD R4, R21, UR8, RZ ;  /* 0x0000000815047c24 */ /* 0x000fe2000f8e02ff */
[----:B------:R-:W-:Y:S01]  /*1ac0*/  USEL UR6, URZ, 0x1, !UP0 ;  /* 0x000000013f067887 */ /* 0x000fe2000c000000 */
[----:B--2---:R-:W-:Y:S01]  /*1ad0*/  IMAD R13, R0, -0x2, R7 ;  /* 0xfffffffe000d7824 */ /* 0x004fe200078e0207 */
[----:B------:R-:W-:Y:S01]  /*1ae0*/  ISETP.GE.AND P0, PT, R152, R7, PT ;  /* 0x000000079800720c */ /* 0x000fe20003f06270 */
[C---:B------:R-:W-:Y:S01]  /*1af0*/  IMAD.SHL.U32 R0, R153.reuse, 0x80, RZ ;  /* 0x0000008099007824 */ /* 0x040fe200078e00ff */
[----:B------:R-:W-:Y:S01]  /*1b00*/  SHF.R.S32.HI R9, RZ, 0x1f, R8 ;  /* 0x0000001fff097819 */ /* 0x000fe20000011408 */
[----:B------:R-:W-:Y:S01]  /*1b10*/  USHF.R.U32.HI UR4, URZ, 0x1, UR5 ;  /* 0x000000013f047899 */ /* 0x000fe20008011605 */
[----:B------:R-:W-:Y:S01]  /*1b20*/  LOP3.LUT R3, R6, 0x40, R3, 0xe2, !PT ;  /* 0x0000004006037812 */ /* 0x000fe200078ee203 */
[----:B------:R-:W-:Y:S01]  /*1b30*/  ULOP3.LUT UR38, UR38, UR6, URZ, 0x3c, !UPT ;  /* 0x0000000626267292 */ /* 0x000fe2000f8e3c3f */
[C---:B------:R-:W-:Y:S01]  /*1b40*/  ISETP.GE.OR P0, PT, R0.reuse, UR7, P0 ;  /* 0x0000000700007c0c */ /* 0x040fe20008706670 */
[----:B------:R-:W-:Y:S01]  /*1b50*/  IMAD.WIDE R6, R153, 0x80, RZ ;  /* 0x0000008099067825 */ /* 0x000fe200078e02ff */
[----:B------:R-:W-:Y:S01]  /*1b60*/  UIMAD UR39, UR4, -0x9, UR39 ;  /* 0xfffffff7042778a4 */ /* 0x000fe2000f8e0227 */
[----:B------:R-:W-:Y:S01]  /*1b70*/  IADD3 R0, -R0, UR7, R11 ;  /* 0x0000000700007c10 */ /* 0x000fe2000fffe10b */
[----:B------:R-:W-:Y:S01]  /*1b80*/  @UP1 ULOP3.LUT UR38, UR38, 0x1, UR4, 0x78, !UPT ;  /* 0x0000000126261892 */ /* 0x000fe2000f8e7804 */
[C---:B------:R-:W-:Y:S01]  /*1b90*/  IMAD R15, R23.reuse, UR9, R4 ;  /* 0x00000009170f7c24 */ /* 0x040fe2000f8e0204 */
[----:B------:R-:W-:Y:S01]  /*1ba0*/  LOP3.LUT R167, R6, R3, R10, 0xfe, !PT ;  /* 0x0000000306a77212 */ /* 0x000fe200078efe0a */
[----:B------:R-:W-:-:S04]  /*1bb0*/  IMAD.WIDE.U32 R4, R23, UR8, R8 ;  /* 0x0000000817047c25 */ /* 0x000fc8000f8e0008 */
[----:B------:R-:W-:Y:S02]  /*1bc0*/  IMAD.IADD R5, R5, 0x1, R15 ;  /* 0x0000000105057824 */ /* 0x000fe400078e020f */
[----:B------:R-:W-:Y:S02]  /*1bd0*/  IMAD.IADD R3, R13, 0x1, -R152 ;  /* 0x000000010d037824 */ /* 0x000fe400078e0a98 */
[----:B------:R-:W-:Y:S01]  /*1be0*/  IMAD.MOV.U32 R153, RZ, RZ, -0x1 ;  /* 0xffffffffff997424 */ /* 0x000fe200078e00ff */
[----:B------:R-:W-:Y:S06]  /*1bf0*/  @P0 BRA `(.L_x_29) ;  /* 0x0000007800dc0947 */ /* 0x000fec0003800000 */
[----:B------:R-:W0:Y:S01]  /*1c00*/  LDC.64 R10, c[0x0][0x5c8] ;  /* 0x00017200ff0a7b82 */ /* 0x000e220000000a00 */
[----:B-----5:R-:W-:Y:S01]  /*1c10*/  FSETP.NEU.AND P0, PT, R155, RZ, PT ;  /* 0x000000ff9b00720b */ /* 0x020fe20003f0d000 */
[----:B------:R-:W-:Y:S01]  /*1c20*/  BSSY B0, `(.L_x_29) ;  /* 0x00007b4000007945 */ /* 0x000fe20003800000 */
[----:B------:R-:W-:-:S04]  /*1c30*/  ISETP.GT.AND P2, PT, R3, RZ, PT ;  /* 0x000000ff0300720c */ /* 0x000fc80003f44270 */
[----:B------:R-:W-:Y:S01]  /*1c40*/  ISETP.GT.AND P1, PT, R0, RZ, P2 ;  /* 0x000000ff0000720c */ /* 0x000fe20001724270 */
[-C--:B0-----:R-:W-:Y:S02]  /*1c50*/  IMAD R12, R7, R10.reuse, RZ ;  /* 0x0000000a070c7224 */ /* 0x081fe400078e02ff */
[----:B------:R-:W-:-:S04]  /*1c60*/  IMAD.WIDE.U32 R160, R167, R10, R4 ;  /* 0x0000000aa7a07225 */ /* 0x000fc800078e0004 */
[----:B------:R-:W-:-:S04]  /*1c70*/  IMAD R5, R167, R11, R12 ;  /* 0x0000000ba7057224 */ /* 0x000fc800078e020c */
[----:B------:R-:W-:Y:S01]  /*1c80*/  IMAD.IADD R169, R161, 0x1, R5 ;  /* 0x00000001a1a97824 */ /* 0x000fe200078e0205 */
[----:B------:R-:W-:Y:S06]  /*1c90*/  @!P0 BRA `(.L_x_30) ;  /* 0x0000005400988947 */ /* 0x000fec0003800000 */
[----:B------:R-:W0:Y:S01]  /*1ca0*/  LDC.64 R14, c[0x0][0x5b8] ;  /* 0x00016e00ff0e7b82 */ /* 0x000e220000000a00 */
[----:B------:R-:W-:-:S07]  /*1cb0*/  ULDC.64 UR4, c[0x0][0x5c0] ;  /* 0x0001700000047ab9 */ /* 0x000fce0000000a00 */
[----:B------:R-:W1:Y:S08]  /*1cc0*/  LDC.64 R164, c[0x0][0x5b0] ;  /* 0x00016c00ffa47b82 */ /* 0x000e700000000a00 */
[----:B------:R-:W2:Y:S01]  /*1cd0*/  LDC.64 R12, c[0x0][0x5a8] ;  /* 0x00016a00ff0c7b82 */ /* 0x000ea20000000a00 */
[-C--:B0-----:R-:W-:Y:S02]  /*1ce0*/  IMAD R4, R21, R14.reuse, RZ ;  /* 0x0000000e15047224 */ /* 0x081fe400078e02ff */
[----:B------:R-:W-:-:S04]  /*1cf0*/  IMAD.WIDE.U32 R162, R23, R14, R8 ;  /* 0x0000000e17a27225 */ /* 0x000fc800078e0008 */
[----:B------:R-:W-:Y:S02]  /*1d00*/  IMAD R159, R23, R15, R4 ;  /* 0x0000000f179f7224 */ /* 0x000fe400078e0204 */
[-C--:B-1----:R-:W-:Y:S02]  /*1d10*/  IMAD R6, R7, R164.reuse, RZ ;  /* 0x000000a407067224 */ /* 0x082fe400078e02ff */
[----:B------:R-:W-:Y:S02]  /*1d20*/  IMAD.IADD R21, R163, 0x1, R159 ;  /* 0x00000001a3157824 */ /* 0x000fe400078e029f */
[----:B------:R-:W-:Y:S02]  /*1d30*/  IMAD.MOV.U32 R20, RZ, RZ, R162 ;  /* 0x000000ffff147224 */ /* 0x000fe400078e00a2 */
[C---:B------:R-:W-:Y:S02]  /*1d40*/  IMAD R161, R167.reuse, R165, R6 ;  /* 0x000000a5a7a17224 */ /* 0x040fe400078e0206 */
[----:B------:R-:W-:-:S04]  /*1d50*/  IMAD.WIDE.U32 R4, R167, R164, R20 ;  /* 0x000000a4a7047225 */ /* 0x000fc800078e0014 */
[----:B------:R-:W-:Y:S01]  /*1d60*/  IMAD.IADD R5, R5, 0x1, R161 ;  /* 0x0000000105057824 */ /* 0x000fe200078e02a1 */
[----:B--2---:R-:W-:-:S04]  /*1d70*/  LEA R6, P0, R4, R12, 0x1 ;  /* 0x0000000c04067211 */ /* 0x004fc800078008ff */
[----:B------:R-:W-:-:S05]  /*1d80*/  LEA.HI.X R7, R4, R13, R5, 0x1, P0 ;  /* 0x0000000d04077211 */ /* 0x000fca00000f0c05 */
[----:B------:R0:W2:Y:S01]  /*1d90*/  @P1 LDG.E.LTC128B.U16 R15, desc[UR36][R6.64] ;  /* 0x00000024060f1981 */ /* 0x0000a2000c1e1520 */
[----:B------:R-:W-:Y:S01]  /*1da0*/  IMAD.WIDE.U32 R156, R167, R164, R8 ;  /* 0x000000a4a79c7225 */ /* 0x000fe200078e0008 */
[----:B------:R-:W-:Y:S03]  /*1db0*/  BSSY B1, `(.L_x_31) ;  /* 0x0000013000017945 */ /* 0x000fe60003800000 */
[----:B------:R-:W-:Y:S02]  /*1dc0*/  IMAD.IADD R157, R161, 0x1, R157 ;  /* 0x00000001a19d7824 */ /* 0x000fe400078e029d */
[----:B------:R-:W-:-:S04]  /*1dd0*/  IMAD.WIDE.U32 R156, R23, R14, R156 ;  /* 0x0000000e179c7225 */ /* 0x000fc800078e009c */
[----:B0-----:R-:W-:Y:S01]  /*1de0*/  IMAD.IADD R7, R159, 0x1, R157 ;  /* 0x000000019f077824 */ /* 0x001fe200078e029d */
[----:B------:R-:W-:Y:S02]  /*1df0*/  LEA R6, P4, R156, R12, 0x1 ;  /* 0x0000000c9c067211 */ /* 0x000fe400078808ff */
[----:B------:R-:W-:Y:S02]  /*1e00*/  SHF.L.U64.HI R157, R164, 0x3, R165 ;  /* 0x00000003a49d7819 */ /* 0x000fe400000102a5 */
[----:B------:R-:W-:Y:S01]  /*1e10*/  LEA.HI.X R7, R156, R13, R7, 0x1, P4 ;  /* 0x0000000d9c077211 */ /* 0x000fe200020f0c07 */
[----:B------:R-:W-:Y:S02]  /*1e20*/  IMAD.SHL.U32 R156, R164, 0x8, RZ ;  /* 0x00000008a49c7824 */ /* 0x000fe400078e00ff */
[----:B--2---:R-:W-:-:S05]  /*1e30*/  HADD2.F32 R4, -RZ, R15.H0_H0 ;  /* 0x2000000fff047230 */ /* 0x004fca0000004100 */
[----:B------:R-:W-:Y:S01]  /*1e40*/  FMUL R5, R4, R155 ;  /* 0x0000009b04057220 */ /* 0x000fe20000400000 */
[----:B------:R-:W-:-:S03]  /*1e50*/  LEA R4, P0, R160, UR4, 0x1 ;  /* 0x00000004a0047c11 */ /* 0x000fc6000f8008ff */
[----:B------:R-:W-:Y:S01]  /*1e60*/  FFMA R24, R24, R154, R5 ;  /* 0x0000009a18187223 */ /* 0x000fe20000000005 */
[----:B------:R-:W-:Y:S02]  /*1e70*/  LEA.HI.X R5, R160, UR5, R169, 0x1, P0 ;  /* 0x00000005a0057c11 */ /* 0x000fe400080f0ca9 */
[----:B------:R-:W-:Y:S02]  /*1e80*/  ISETP.GT.AND P0, PT, R3, 0x1, PT ;  /* 0x000000010300780c */ /* 0x000fe40003f04270 */
[----:B------:R-:W-:Y:S02]  /*1e90*/  F2FP.F16.F32.PACK_AB R24, RZ, R24 ;  /* 0x00000018ff18723e */ /* 0x000fe400000000ff */
[----:B------:R-:W-:-:S03]  /*1ea0*/  ISETP.GT.AND P3, PT, R0, RZ, P0 ;  /* 0x000000ff0000720c */ /* 0x000fc60000764270 */
[----:B------:R0:W-:Y:S10]  /*1eb0*/  @P1 STG.E.U16 desc[UR36][R4.64], R24 ;  /* 0x0000001804001986 */ /* 0x0001f4000c101524 */
[----:B------:R-:W-:Y:S05]  /*1ec0*/  @!P3 BRA `(.L_x_32) ;  /* 0x000000000004b947 */ /* 0x000fea0003800000 */
[----:B------:R1:W5:Y:S02]  /*1ed0*/  LDG.E.LTC128B.U16 R15, desc[UR36][R6.64+0x2] ;  /* 0x00000224060f7981 */ /* 0x000364000c1e1520 */
.L_x_32:
[----:B------:R-:W-:Y:S05]  /*1ee0*/  BSYNC B1 ;  /* 0x0000000000017941 */ /* 0x000fea0003800000 */
.L_x_31:
[----:B-----5:R-:W-:Y:S01]  /*1ef0*/  HADD2.F32 R20, -RZ, R15.H0_H0 ;  /* 0x2000000fff147230 */ /* 0x020fe20000004100 */
[----:B------:R-:W-:Y:S01]  /*1f00*/  ISETP.GT.AND P2, PT, R0, 0x8, P2 ;  /* 0x000000080000780c */ /* 0x000fe20001744270 */
[----:B------:R-:W-:Y:S01]  /*1f10*/  IMAD.WIDE.U32 R156, R167, R164, R156 ;  /* 0x000000a4a79c7225 */ /* 0x000fe200078e009c */
[----:B------:R-:W-:-:S03]  /*1f20*/  PRMT R152, R15, 0x7610, R152 ;  /* 0x000076100f987816 */ /* 0x000fc60000000098 */
[----:B------:R-:W-:Y:S01]  /*1f30*/  FMUL R20, R20, R155 ;  /* 0x0000009b14147220 */ /* 0x000fe20000400000 */
[----:B------:R-:W-:Y:S01]  /*1f40*/  IMAD.IADD R161, R161, 0x1, R157 ;  /* 0x00000001a1a17824 */ /* 0x000fe200078e029d */
[----:B------:R-:W-:Y:S02]  /*1f50*/  IADD3 R162, P1, R162, R156, RZ ;  /* 0x0000009ca2a27210 */ /* 0x000fe40007f3e0ff */
[----:B------:R-:W-:-:S03]  /*1f60*/  FFMA R25, R25, R154, R20 ;  /* 0x0000009a19197223 */ /* 0x000fc60000000014 */
[----:B------:R-:W-:Y:S01]  /*1f70*/  IMAD.X R21, R161, 0x1, R21, P1 ;  /* 0x00000001a1157824 */ /* 0x000fe200008e0615 */
[C---:B------:R-:W-:Y:S02]  /*1f80*/  LEA R20, P1, R162.reuse, R12, 0x1 ;  /* 0x0000000ca2147211 */ /* 0x040fe400078208ff */
[----:B------:R-:W-:Y:S02]  /*1f90*/  F2FP.F16.F32.PACK_AB R25, RZ, R25 ;  /* 0x00000019ff19723e */ /* 0x000fe400000000ff */
[----:B------:R-:W-:Y:S02]  /*1fa0*/  LEA.HI.X R21, R162, R13, R21, 0x1, P1 ;  /* 0x0000000da2157211 */ /* 0x000fe400008f0c15 */
[----:B------:R-:W-:-:S05]  /*1fb0*/  PRMT R157, R25, 0x7610, R157 ;  /* 0x00007610199d7816 */ /* 0x000fca000000009d */
[----:B------:R2:W-:Y:S04]  /*1fc0*/  @P3 STG.E.U16 desc[UR36][R4.64+0x2], R157 ;  /* 0x0000029d04003986 */ /* 0x0005e8000c101524 */
[----:B------:R-:W0:Y:S01]  /*1fd0*/  @P2 LDG.E.LTC128B.U16 R152, desc[UR36][R20.64] ;  /* 0x0000002414982981 */ /* 0x000e22000c1e1520 */
[----:B------:R-:W-:Y:S01]  /*1fe0*/  IADD3 R8, P1, R8, R156, RZ ;  /* 0x0000009c08087210 */ /* 0x000fe20007f3e0ff */
[----:B------:R-:W-:Y:S01]  /*1ff0*/  BSSY B1, `(.L_x_33) ;  /* 0x0000011000017945 */ /* 0x000fe20003800000 */
[----:B------:R-:W-:Y:S02]  /*2000*/  SHF.L.U64.HI R11, R10, 0x4, R11 ;  /* 0x000000040a0b7819 */ /* 0x000fe4000001020b */
[----:B------:R-:W-:Y:S01]  /*2010*/  ISETP.GT.AND P0, PT, R0, 0x8, P0 ;  /* 0x000000080000780c */ /* 0x000fe20000704270 */
[----:B------:R-:W-:Y:S01]  /*2020*/  IMAD.X R9, R9, 0x1, R161, P1 ;  /* 0x0000000109097824 */ /* 0x000fe200008e06a1 */
[----:B------:R-:W-:Y:S01]  /*2030*/  LEA R10, P1, R10, R4, 0x4 ;  /* 0x000000040a0a7211 */ /* 0x000fe200078220ff */
[----:B------:R-:W-:-:S04]  /*2040*/  IMAD.WIDE.U32 R14, R23, R14, R8 ;  /* 0x0000000e170e7225 */ /* 0x000fc800078e0008 */
[----:B------:R-:W-:Y:S01]  /*2050*/  IMAD.X R11, R11, 0x1, R5, P1 ;  /* 0x000000010b0b7824 */ /* 0x000fe200008e0605 */
[----:B------:R-:W-:Y:S01]  /*2060*/  LEA R8, P3, R14, R12, 0x1 ;  /* 0x0000000c0e087211 */ /* 0x000fe200078608ff */
[----:B------:R-:W-:-:S05]  /*2070*/  IMAD.IADD R9, R159, 0x1, R15 ;  /* 0x000000019f097824 */ /* 0x000fca00078e020f */
[----:B------:R-:W-:Y:S01]  /*2080*/  LEA.HI.X R9, R14, R13, R9, 0x1, P3 ;  /* 0x0000000d0e097211 */ /* 0x000fe200018f0c09 */
[----:B0-----:R-:W-:-:S05]  /*2090*/  HADD2.F32 R24, -RZ, R152.H0_H0 ;  /* 0x20000098ff187230 */ /* 0x001fca0000004100 */
[----:B------:R-:W-:-:S04]  /*20a0*/  FMUL R25, R24, R155 ;  /* 0x0000009b18197220 */ /* 0x000fc80000400000 */
[----:B------:R-:W-:-:S05]  /*20b0*/  FFMA R25, R26, R154, R25 ;  /* 0x0000009a1a197223 */ /* 0x000fca0000000019 */
[----:B------:R-:W-:-:S05]  /*20c0*/  F2FP.F16.F32.PACK_AB R25, RZ, R25 ;  /* 0x00000019ff19723e */ /* 0x000fca00000000ff */
[----:B------:R2:W-:Y:S01]  /*20d0*/  @P2 STG.E.U16 desc[UR36][R10.64], R25 ;  /* 0x000000190a002986 */ /* 0x0005e2000c101524 */
[----:B------:R-:W-:Y:S05]  /*20e0*/  @!P0 BRA `(.L_x_34) ;  /* 0x0000000000048947 */ /* 0x000fea0003800000 */
[----:B------:R0:W5:Y:S02]  /*20f0*/  LDG.E.LTC128B.U16 R152, desc[UR36][R8.64+0x2] ;  /* 0x0000022408987981 */ /* 0x000164000c1e1520 */
.L_x_34:
[----:B------:R-:W-:Y:S05]  /*2100*/  BSYNC B1 ;  /* 0x0000000000017941 */ /* 0x000fea0003800000 */
.L_x_33:
[----:B-----5:R-:W-:Y:S01]  /*2110*/  HADD2.F32 R12, -RZ, R152.H0_H0 ;  /* 0x20000098ff0c7230 */ /* 0x020fe20000004100 */
[----:B------:R-:W-:Y:S01]  /*2120*/  ISETP.GT.AND P1, PT, R3, 0x8, PT ;  /* 0x000000080300780c */ /* 0x000fe20003f24270 */
[----:B------:R-:W-:Y:S03]  /*2130*/  BSSY B1, `(.L_x_35) ;  /* 0x0000008000017945 */ /* 0x000fe60003800000 */
[----:B------:R-:W-:Y:S01]  /*2140*/  FMUL R12, R12, R155 ;  /* 0x0000009b0c0c7220 */ /* 0x000fe20000400000 */
[----:B------:R-:W-:-:S03]  /*2150*/  ISETP.GT.AND P2, PT, R0, RZ, P1 ;  /* 0x000000ff0000720c */ /* 0x000fc60000f44270 */
[----:B------:R-:W-:-:S05]  /*2160*/  FFMA R12, R27, R154, R12 ;  /* 0x0000009a1b0c7223 */ /* 0x000fca000000000c */
[----:B------:R-:W-:-:S05]  /*2170*/  F2FP.F16.F32.PACK_AB R12, RZ, R12 ;  /* 0x0000000cff0c723e */ /* 0x000fca00000000ff */
[----:B------:R3:W-:Y:S01]  /*2180*/  @P0 STG.E.U16 desc[UR36][R10.64+0x2], R12 ;  /* 0x0000020c0a000986 */ /* 0x0007e2000c101524 */
[----:B------:R-:W-:Y:S05]  /*2190*/  @!P2 BRA `(.L_x_36) ;  /* 0x000000000004a947 */ /* 0x000fea0003800000 */
[----:B------:R4:W5:Y:S02]  /*21a0*/  LDG.E.LTC128B.U16 R152, desc[UR36][R6.64+0x10] ;  /* 0x0000102406987981 */ /* 0x000964000c1e1520 */
.L_x_36:
[----:B------:R-:W-:Y:S05]  /*21b0*/  BSYNC B1 ;  /* 0x0000000000017941 */ /* 0x000fea0003800000 */
.L_x_35:
[----:B---3-5:R-:W-:Y:S01]  /*21c0*/  HADD2.F32 R12, -RZ, R152.H0_H0 ;  /* 0x20000098ff0c7230 */ /* 0x028fe20000004100 */
        /* <DEDUP_REMOVED lines=9> */
.L_x_38:
[----:B------:R-:W-:Y:S05]  /*2260*/  BSYNC B1 ;  /* 0x0000000000017941 */ /* 0x000fea0003800000 */
.L_x_37:
[----:B-----5:R-:W-:Y:S01]  /*2270*/  HADD2.F32 R12, -RZ, R152.H0_H0 ;  /* 0x20000098ff0c7230 */ /* 0x020fe20000004100 */
[----:B------:R-:W-:Y:S01]  /*2280*/  ISETP.GT.AND P1, PT, R0, 0x8, P1 ;  /* 0x000000080000780c */ /* 0x000fe20000f24270 */
[----:B------:R-:W-:Y:S03]  /*2290*/  BSSY B1, `(.L_x_39) ;  /* 0x0000007000017945 */ /* 0x000fe60003800000 */
[----:B------:R-:W-:-:S04]  /*22a0*/  FMUL R12, R12, R155 ;  /* 0x0000009b0c0c7220 */ /* 0x000fc80000400000 */
[----:B------:R-:W-:-:S05]  /*22b0*/  FFMA R12, R29, R154, R12 ;  /* 0x0000009a1d0c7223 */ /* 0x000fca000000000c */
[----:B------:R-:W-:-:S05]  /*22c0*/  F2FP.F16.F32.PACK_AB R12, RZ, R12 ;  /* 0x0000000cff0c723e */ /* 0x000fca00000000ff */
[----:B------:R0:W-:Y:S01]  /*22d0*/  @P3 STG.E.U16 desc[UR36][R4.64+0x12], R12 ;  /* 0x0000120c04003986 */ /* 0x0001e2000c101524 */
[----:B------:R-:W-:Y:S05]  /*22e0*/  @!P1 BRA `(.L_x_40) ;  /* 0x0000000000049947 */ /* 0x000fea0003800000 */
[----:B------:R0:W5:Y:S02]  /*22f0*/  LDG.E.LTC128B.U16 R152, desc[UR36][R8.64+0x10] ;  /* 0x0000102408987981 */ /* 0x000164000c1e1520 */
.L_x_40:
[----:B------:R-:W-:Y:S05]  /*2300*/  BSYNC B1 ;  /* 0x0000000000017941 */ /* 0x000fea0003800000 */
.L_x_39:
[----:B0----5:R-:W-:Y:S01]  /*2310*/  HADD2.F32 R12, -RZ, R152.H0_H0 ;  /* 0x20000098ff0c7230 */ /* 0x021fe20000004100 */
[----:B------:R-:W-:Y:S01]  /*2320*/  ISETP.GT.AND P0, PT, R0, 0x8, P0 ;  /* 0x000000080000780c */ /* 0x000fe20000704270 */
[----:B------:R-:W-:Y:S03]  /*2330*/  BSSY B1, `(.L_x_41) ;  /* 0x0000007000017945 */ /* 0x000fe60003800000 */
[----:B---3--:R-:W-:-:S04]  /*2340*/  FMUL R13, R12, R155 ;  /* 0x0000009b0c0d7220 */ /* 0x008fc80000400000 */
[----:B------:R-:W-:-:S05]  /*2350*/  FFMA R13, R30, R154, R13 ;  /* 0x0000009a1e0d7223 */ /* 0x000fca000000000d */
[----:B------:R-:W-:-:S05]  /*2360*/  F2FP.F16.F32.PACK_AB R13, RZ, R13 ;  /* 0x0000000dff0d723e */ /* 0x000fca00000000ff */
[----:B------:R0:W-:Y:S01]  /*2370*/  @P1 STG.E.U16 desc[UR36][R10.64+0x10], R13 ;  /* 0x0000100d0a001986 */ /* 0x0001e2000c101524 */
[----:B------:R-:W-:Y:S05]  /*2380*/  @!P0 BRA `(.L_x_42) ;  /* 0x0000000000048947 */ /* 0x000fea0003800000 */
[----:B------:R3:W5:Y:S02]  /*2390*/  LDG.E.LTC128B.U16 R152, desc[UR36][R8.64+0x12] ;  /* 0x0000122408987981 */ /* 0x000764000c1e1520 */
.L_x_42:
[----:B------:R-:W-:Y:S05]  /*23a0*/  BSYNC B1 ;  /* 0x0000000000017941 */ /* 0x000fea0003800000 */
.L_x_41:
        /* <DEDUP_REMOVED lines=10> */
.L_x_44:
[----:B------:R-:W-:Y:S05]  /*2450*/  BSYNC B1 ;  /* 0x0000000000017941 */ /* 0x000fea0003800000 */
.L_x_43:
[----:B0----5:R-:W-:Y:S01]  /*2460*/  HADD2.F32 R12, -RZ, R152.H0_H0 ;  /* 0x20000098ff0c7230 */ /* 0x021fe20000004100 */
        /* <DEDUP_REMOVED lines=9> */
.L_x_46:
[----:B------:R-:W-:Y:S05]  /*2500*/  BSYNC B1 ;  /* 0x0000000000017941 */ /* 0x000fea0003800000 */
.L_x_45:
        /* <DEDUP_REMOVED lines=9> */
.L_x_48:
[----:B------:R-:W-:Y:S05]  /*25a0*/  BSYNC B1 ;  /* 0x0000000000017941 */ /* 0x000fea0003800000 */
.L_x_47:
[----:B0----5:R-:W-:Y:S01]  /*25b0*/  HADD2.F32 R12, -RZ, R152.H0_H0 ;  /* 0x20000098ff0c7230 */ /* 0x021fe20000004100 */
        /* <DEDUP_REMOVED lines=8> */
.L_x_50:
[----:B------:R-:W-:Y:S05]  /*2640*/  BSYNC B1 ;  /* 0x0000000000017941 */ /* 0x000fea0003800000 */
.L_x_49:
        /* <DEDUP_REMOVED lines=10> */
.L_x_52:
[----:B------:R-:W-:Y:S05]  /*26f0*/  BSYNC B1 ;  /* 0x0000000000017941 */ /* 0x000fea0003800000 */
.L_x_51:
        /* <DEDUP_REMOVED lines=10> */
.L_x_54:
[----:B------:R-:W-:Y:S05]  /*27a0*/  BSYNC B1 ;  /* 0x0000000000017941 */ /* 0x000fea0003800000 */
.L_x_53:
        /* <DEDUP_REMOVED lines=9> */
.L_x_56:
[----:B------:R-:W-:Y:S05]  /*2840*/  BSYNC B1 ;  /* 0x0000000000017941 */ /* 0x000fea0003800000 */
.L_x_55:
        /* <DEDUP_REMOVED lines=9> */
.L_x_58:
[----:B------:R-:W-:Y:S05]  /*28e0*/  BSYNC B1 ;  /* 0x0000000000017941 */ /* 0x000fea0003800000 */
.L_x_57:
        /* <DEDUP_REMOVED lines=10> */
.L_x_60:
[----:B------:R-:W-:Y:S05]  /*2990*/  BSYNC B1 ;  /* 0x0000000000017941 */ /* 0x000fea0003800000 */
.L_x_59:
        /* <DEDUP_REMOVED lines=10> */
.L_x_62:
[----:B------:R-:W-:Y:S05]  /*2a40*/  BSYNC B1 ;  /* 0x0000000000017941 */ /* 0x000fea0003800000 */
.L_x_61:
        /* <DEDUP_REMOVED lines=9> */
.L_x_64:
[----:B------:R-:W-:Y:S05]  /*2ae0*/  BSYNC B1 ;  /* 0x0000000000017941 */ /* 0x000fea0003800000 */
.L_x_63:
        /* <DEDUP_REMOVED lines=9> */
.L_x_66:
[----:B------:R-:W-:Y:S05]  /*2b80*/  BSYNC B1 ;  /* 0x0000000000017941 */ /* 0x000fea0003800000 */
.L_x_65:
        /* <DEDUP_REMOVED lines=10> */
.L_x_68:
[----:B------:R-:W-:Y:S05]  /*2c30*/  BSYNC B1 ;  /* 0x0000000000017941 */ /* 0x000fea0003800000 */
.L_x_67:
        /* <DEDUP_REMOVED lines=10> */
.L_x_70:
[----:B------:R-:W-:Y:S05]  /*2ce0*/  BSYNC B1 ;  /* 0x0000000000017941 */ /* 0x000fea0003800000 */
.L_x_69:
        /* <DEDUP_REMOVED lines=9> */
.L_x_72:
[----:B------:R-:W-:Y:S05]  /*2d80*/  BSYNC B1 ;  /* 0x0000000000017941 */ /* 0x000fea0003800000 */
.L_x_71:
        /* <DEDUP_REMOVED lines=9> */
.L_x_74:
[----:B------:R-:W-:Y:S05]  /*2e20*/  BSYNC B1 ;  /* 0x0000000000017941 */ /* 0x000fea0003800000 */
.L_x_73:
        /* <DEDUP_REMOVED lines=10> */
.L_x_76:
[----:B------:R-:W-:Y:S05]  /*2ed0*/  BSYNC B1 ;  /* 0x0000000000017941 */ /* 0x000fea0003800000 */
.L_x_75:
        /* <DEDUP_REMOVED lines=10> */
.L_x_78:
[----:B------:R-:W-:Y:S05]  /*2f80*/  BSYNC B1 ;  /* 0x0000000000017941 */ /* 0x000fea0003800000 */
.L_x_77:
        /* <DEDUP_REMOVED lines=9> */
.L_x_80:
[----:B------:R-:W-:Y:S05]  /*3020*/  BSYNC B1 ;  /* 0x0000000000017941 */ /* 0x000fea0003800000 */
.L_x_79:
        /* <DEDUP_REMOVED lines=9> */
.L_x_82:
[----:B------:R-:W-:Y:S05]  /*30c0*/  BSYNC B1 ;  /* 0x0000000000017941 */ /* 0x000fea0003800000 */
.L_x_81:
        /* <DEDUP_REMOVED lines=10> */
.L_x_84:
[----:B------:R-:W-:Y:S05]  /*3170*/  BSYNC B1 ;  /* 0x0000000000017941 */ /* 0x000fea0003800000 */
.L_x_83:
        /* <DEDUP_REMOVED lines=10> */
.L_x_86:
[----:B------:R-:W-:Y:S05]  /*3220*/  BSYNC B1 ;  /* 0x0000000000017941 */ /* 0x000fea0003800000 */
.L_x_85:
        /* <DEDUP_REMOVED lines=9> */
.L_x_88:
[----:B------:R-:W-:Y:S05]  /*32c0*/  BSYNC B1 ;  /* 0x0000000000017941 */ /* 0x000fea0003800000 */
.L_x_87:
        /* <DEDUP_REMOVED lines=9> */
.L_x_90:
[----:B------:R-:W-:Y:S05]  /*3360*/  BSYNC B1 ;  /* 0x0000000000017941 */ /* 0x000fea0003800000 */
.L_x_89:
        /* <DEDUP_REMOVED lines=10> */
.L_x_92:
[----:B------:R-:W-:Y:S05]  /*3410*/  BSYNC B1 ;  /* 0x0000000000017941 */ /* 0x000fea0003800000 */
.L_x_91:
        /* <DEDUP_REMOVED lines=10> */
.L_x_94:
[----:B------:R-:W-:Y:S05]  /*34c0*/  BSYNC B1 ;  /* 0x0000000000017941 */ /* 0x000fea0003800000 */
.L_x_93:
        /* <DEDUP_REMOVED lines=9> */
.L_x_96:
[----:B------:R-:W-:Y:S05]  /*3560*/  BSYNC B1 ;  /* 0x0000000000017941 */ /* 0x000fea0003800000 */
.L_x_95:
        /* <DEDUP_REMOVED lines=9> */
.L_x_98:
[----:B------:R-:W-:Y:S05]  /*3600*/  BSYNC B1 ;  /* 0x0000000000017941 */ /* 0x000fea0003800000 */
.L_x_97:
        /* <DEDUP_REMOVED lines=10> */
.L_x_100:
[----:B------:R-:W-:Y:S05]  /*36b0*/  BSYNC B1 ;  /* 0x0000000000017941 */ /* 0x000fea0003800000 */
.L_x_99:
        /* <DEDUP_REMOVED lines=10> */
.L_x_102:
[----:B------:R-:W-:Y:S05]  /*3760*/  BSYNC B1 ;  /* 0x0000000000017941 */ /* 0x000fea0003800000 */
.L_x_101:
        /* <DEDUP_REMOVED lines=9> */
.L_x_104:
[----:B------:R-:W-:Y:S05]  /*3800*/  BSYNC B1 ;  /* 0x0000000000017941 */ /* 0x000fea0003800000 */
.L_x_103:
        /* <DEDUP_REMOVED lines=9> */
.L_x_106:
[----:B------:R-:W-:Y:S05]  /*38a0*/  BSYNC B1 ;  /* 0x0000000000017941 */ /* 0x000fea0003800000 */
.L_x_105:
        /* <DEDUP_REMOVED lines=10> */
.L_x_108:
[----:B------:R-:W-:Y:S05]  /*3950*/  BSYNC B1 ;  /* 0x0000000000017941 */ /* 0x000fea0003800000 */
.L_x_107:
        /* <DEDUP_REMOVED lines=10> */
.L_x_110:
[----:B------:R-:W-:Y:S05]  /*3a00*/  BSYNC B1 ;  /* 0x0000000000017941 */ /* 0x000fea0003800000 */
.L_x_109:
        /* <DEDUP_REMOVED lines=9> */
.L_x_112:
[----:B------:R-:W-:Y:S05]  /*3aa0*/  BSYNC B1 ;  /* 0x0000000000017941 */ /* 0x000fea0003800000 */
.L_x_111:
        /* <DEDUP_REMOVED lines=9> */
.L_x_114:
[----:B------:R-:W-:Y:S05]  /*3b40*/  BSYNC B1 ;  /* 0x0000000000017941 */ /* 0x000fea0003800000 */
.L_x_113:
        /* <DEDUP_REMOVED lines=10> */
.L_x_116:
[----:B------:R-:W-:Y:S05]  /*3bf0*/  BSYNC B1 ;  /* 0x0000000000017941 */ /* 0x000fea0003800000 */
.L_x_115:
        /* <DEDUP_REMOVED lines=10> */
.L_x_118:
[----:B------:R-:W-:Y:S05]  /*3ca0*/  BSYNC B1 ;  /* 0x0000000000017941 */ /* 0x000fea0003800000 */
.L_x_117:
        /* <DEDUP_REMOVED lines=9> */
.L_x_120:
[----:B------:R-:W-:Y:S05]  /*3d40*/  BSYNC B1 ;  /* 0x0000000000017941 */ /* 0x000fea0003800000 */
.L_x_119:
        /* <DEDUP_REMOVED lines=9> */
.L_x_122:
[----:B------:R-:W-:Y:S05]  /*3de0*/  BSYNC B1 ;  /* 0x0000000000017941 */ /* 0x000fea0003800000 */
.L_x_121:
        /* <DEDUP_REMOVED lines=10> */
.L_x_124:
[----:B------:R-:W-:Y:S05]  /*3e90*/  BSYNC B1 ;  /* 0x0000000000017941 */ /* 0x000fea0003800000 */
.L_x_123:
        /* <DEDUP_REMOVED lines=10> */
.L_x_126:
[----:B------:R-:W-:Y:S05]  /*3f40*/  BSYNC B1 ;  /* 0x0000000000017941 */ /* 0x000fea0003800000 */
.L_x_125:
        /* <DEDUP_REMOVED lines=9> */
.L_x_128:
[----:B------:R-:W-:Y:S05]  /*3fe0*/  BSYNC B1 ;  /* 0x0000000000017941 */ /* 0x000fea0003800000 */
.L_x_127:
        /* <DEDUP_REMOVED lines=9> */
.L_x_130:
[----:B------:R-:W-:Y:S05]  /*4080*/  BSYNC B1 ;  /* 0x0000000000017941 */ /* 0x000fea0003800000 */
.L_x_129:
        /* <DEDUP_REMOVED lines=10> */
.L_x_132:
[----:B------:R-:W-:Y:S05]  /*4130*/  BSYNC B1 ;  /* 0x0000000000017941 */ /* 0x000fea0003800000 */
.L_x_131:
        /* <DEDUP_REMOVED lines=10> */
.L_x_134:
[----:B------:R-:W-:Y:S05]  /*41e0*/  BSYNC B1 ;  /* 0x0000000000017941 */ /* 0x000fea0003800000 */
.L_x_133:
        /* <DEDUP_REMOVED lines=9> */
.L_x_136:
[----:B------:R-:W-:Y:S05]  /*4280*/  BSYNC B1 ;  /* 0x0000000000017941 */ /* 0x000fea0003800000 */
.L_x_135:
        /* <DEDUP_REMOVED lines=9> */
.L_x_138:
[----:B------:R-:W-:Y:S05]  /*4320*/  BSYNC B1 ;  /* 0x0000000000017941 */ /* 0x000fea0003800000 */
.L_x_137:
        /* <DEDUP_REMOVED lines=10> */
.L_x_140:
[----:B------:R-:W-:Y:S05]  /*43d0*/  BSYNC B1 ;  /* 0x0000000000017941 */ /* 0x000fea0003800000 */
.L_x_139:
        /* <DEDUP_REMOVED lines=10> */
.L_x_142:
[----:B------:R-:W-:Y:S05]  /*4480*/  BSYNC B1 ;  /* 0x0000000000017941 */ /* 0x000fea0003800000 */
.L_x_141:
        /* <DEDUP_REMOVED lines=9> */
.L_x_144:
[----:B------:R-:W-:Y:S05]  /*4520*/  BSYNC B1 ;  /* 0x0000000000017941 */ /* 0x000fea0003800000 */
.L_x_143:
        /* <DEDUP_REMOVED lines=9> */
.L_x_146:
[----:B------:R-:W-:Y:S05]  /*45c0*/  BSYNC B1 ;  /* 0x0000000000017941 */ /* 0x000fea0003800000 */
.L_x_145:
        /* <DEDUP_REMOVED lines=10> */
.L_x_148:
[----:B------:R-:W-:Y:S05]  /*4670*/  BSYNC B1 ;  /* 0x0000000000017941 */ /* 0x000fea0003800000 */
.L_x_147:
        /* <DEDUP_REMOVED lines=10> */
.L_x_150:
[----:B------:R-:W-:Y:S05]  /*4720*/  BSYNC B1 ;  /* 0x0000000000017941 */ /* 0x000fea0003800000 */
.L_x_149:
        /* <DEDUP_REMOVED lines=9> */
.L_x_152:
[----:B------:R-:W-:Y:S05]  /*47c0*/  BSYNC B1 ;  /* 0x0000000000017941 */ /* 0x000fea0003800000 */
.L_x_151:
        /* <DEDUP_REMOVED lines=9> */
.L_x_154:
[----:B------:R-:W-:Y:S05]  /*4860*/  BSYNC B1 ;  /* 0x0000000000017941 */ /* 0x000fea0003800000 */
.L_x_153:
        /* <DEDUP_REMOVED lines=10> */
.L_x_156:
[----:B------:R-:W-:Y:S05]  /*4910*/  BSYNC B1 ;  /* 0x0000000000017941 */ /* 0x000fea0003800000 */
.L_x_155:
        /* <DEDUP_REMOVED lines=10> */
.L_x_158:
[----:B------:R-:W-:Y:S05]  /*49c0*/  BSYNC B1 ;  /* 0x0000000000017941 */ /* 0x000fea0003800000 */
.L_x_157:
        /* <DEDUP_REMOVED lines=9> */
.L_x_160:
[----:B------:R-:W-:Y:S05]  /*4a60*/  BSYNC B1 ;  /* 0x0000000000017941 */ /* 0x000fea0003800000 */
.L_x_159:
        /* <DEDUP_REMOVED lines=9> */
.L_x_162:
[----:B------:R-:W-:Y:S05]  /*4b00*/  BSYNC B1 ;  /* 0x0000000000017941 */ /* 0x000fea0003800000 */
.L_x_161:
        /* <DEDUP_REMOVED lines=10> */
.L_x_164:
[----:B------:R-:W-:Y:S05]  /*4bb0*/  BSYNC B1 ;  /* 0x0000000000017941 */ /* 0x000fea0003800000 */
.L_x_163:
        /* <DEDUP_REMOVED lines=10> */
.L_x_166:
[----:B------:R-:W-:Y:S05]  /*4c60*/  BSYNC B1 ;  /* 0x0000000000017941 */ /* 0x000fea0003800000 */
.L_x_165:
        /* <DEDUP_REMOVED lines=9> */
.L_x_168:
[----:B------:R-:W-:Y:S05]  /*4d00*/  BSYNC B1 ;  /* 0x0000000000017941 */ /* 0x000fea0003800000 */
.L_x_167:
        /* <DEDUP_REMOVED lines=9> */
.L_x_170:
[----:B------:R-:W-:Y:S05]  /*4da0*/  BSYNC B1 ;  /* 0x0000000000017941 */ /* 0x000fea0003800000 */
.L_x_169:
        /* <DEDUP_REMOVED lines=10> */
.L_x_172:
[----:B------:R-:W-:Y:S05]  /*4e50*/  BSYNC B1 ;  /* 0x0000000000017941 */ /* 0x000fea0003800000 */
.L_x_171:
        /* <DEDUP_REMOVED lines=10> */
.L_x_174:
[----:B------:R-:W-:Y:S05]  /*4f00*/  BSYNC B1 ;  /* 0x0000000000017941 */ /* 0x000fea0003800000 */
.L_x_173:
        /* <DEDUP_REMOVED lines=9> */
.L_x_176:
[----:B------:R-:W-:Y:S05]  /*4fa0*/  BSYNC B1 ;  /* 0x0000000000017941 */ /* 0x000fea0003800000 */
.L_x_175:
        /* <DEDUP_REMOVED lines=9> */
.L_x_178:
[----:B------:R-:W-:Y:S05]  /*5040*/  BSYNC B1 ;  /* 0x0000000000017941 */ /* 0x000fea0003800000 */
.L_x_177:
        /* <DEDUP_REMOVED lines=10> */
.L_x_180:
[----:B------:R-:W-:Y:S05]  /*50f0*/  BSYNC B1 ;  /* 0x0000000000017941 */ /* 0x000fea0003800000 */
.L_x_179:
        /* <DEDUP_REMOVED lines=10> */
.L_x_182:
[----:B------:R-:W-:Y:S05]  /*51a0*/  BSYNC B1 ;  /* 0x0000000000017941 */ /* 0x000fea0003800000 */
.L_x_181:
        /* <DEDUP_REMOVED lines=9> */
.L_x_184:
[----:B------:R-:W-:Y:S05]  /*5240*/  BSYNC B1 ;  /* 0x0000000000017941 */ /* 0x000fea0003800000 */
.L_x_183:
        /* <DEDUP_REMOVED lines=9> */
.L_x_186:
[----:B------:R-:W-:Y:S05]  /*52e0*/  BSYNC B1 ;  /* 0x0000000000017941 */ /* 0x000fea0003800000 */
.L_x_185:
        /* <DEDUP_REMOVED lines=10> */
.L_x_188:
[----:B------:R-:W-:Y:S05]  /*5390*/  BSYNC B1 ;  /* 0x0000000000017941 */ /* 0x000fea0003800000 */
.L_x_187:
        /* <DEDUP_REMOVED lines=10> */
.L_x_190:
[----:B------:R-:W-:Y:S05]  /*5440*/  BSYNC B1 ;  /* 0x0000000000017941 */ /* 0x000fea0003800000 */
.L_x_189:
        /* <DEDUP_REMOVED lines=9> */
.L_x_192:
[----:B------:R-:W-:Y:S05]  /*54e0*/  BSYNC B1 ;  /* 0x0000000000017941 */ /* 0x000fea0003800000 */
.L_x_191:
        /* <DEDUP_REMOVED lines=9> */
.L_x_194:
[----:B------:R-:W-:Y:S05]  /*5580*/  BSYNC B1 ;  /* 0x0000000000017941 */ /* 0x000fea0003800000 */
.L_x_193:
        /* <DEDUP_REMOVED lines=10> */
.L_x_196:
[----:B------:R-:W-:Y:S05]  /*5630*/  BSYNC B1 ;  /* 0x0000000000017941 */ /* 0x000fea0003800000 */
.L_x_195:
        /* <DEDUP_REMOVED lines=10> */
.L_x_198:
[----:B------:R-:W-:Y:S05]  /*56e0*/  BSYNC B1 ;  /* 0x0000000000017941 */ /* 0x000fea0003800000 */
.L_x_197:
        /* <DEDUP_REMOVED lines=9> */
.L_x_200:
[----:B------:R-:W-:Y:S05]  /*5780*/  BSYNC B1 ;  /* 0x0000000000017941 */ /* 0x000fea0003800000 */
.L_x_199:
        /* <DEDUP_REMOVED lines=9> */
.L_x_202:
[----:B------:R-:W-:Y:S05]  /*5820*/  BSYNC B1 ;  /* 0x0000000000017941 */ /* 0x000fea0003800000 */
.L_x_201:
        /* <DEDUP_REMOVED lines=10> */
.L_x_204:
[----:B------:R-:W-:Y:S05]  /*58d0*/  BSYNC B1 ;  /* 0x0000000000017941 */ /* 0x000fea0003800000 */
.L_x_203:
        /* <DEDUP_REMOVED lines=10> */
.L_x_206:
[----:B------:R-:W-:Y:S05]  /*5980*/  BSYNC B1 ;  /* 0x0000000000017941 */ /* 0x000fea0003800000 */
.L_x_205:
        /* <DEDUP_REMOVED lines=9> */
.L_x_208:
[----:B------:R-:W-:Y:S05]  /*5a20*/  BSYNC B1 ;  /* 0x0000000000017941 */ /* 0x000fea0003800000 */
.L_x_207:
        /* <DEDUP_REMOVED lines=9> */
.L_x_210:
[----:B------:R-:W-:Y:S05]  /*5ac0*/  BSYNC B1 ;  /* 0x0000000000017941 */ /* 0x000fea0003800000 */
.L_x_209:
        /* <DEDUP_REMOVED lines=10> */
.L_x_212:
[----:B------:R-:W-:Y:S05]  /*5b70*/  BSYNC B1 ;  /* 0x0000000000017941 */ /* 0x000fea0003800000 */
.L_x_211:
        /* <DEDUP_REMOVED lines=10> */
.L_x_214:
[----:B------:R-:W-:Y:S05]  /*5c20*/  BSYNC B1 ;  /* 0x0000000000017941 */ /* 0x000fea0003800000 */
.L_x_213:
        /* <DEDUP_REMOVED lines=9> */
.L_x_216:
[----:B------:R-:W-:Y:S05]  /*5cc0*/  BSYNC B1 ;  /* 0x0000000000017941 */ /* 0x000fea0003800000 */
.L_x_215:
        /* <DEDUP_REMOVED lines=9> */
.L_x_218:
[----:B------:R-:W-:Y:S05]  /*5d60*/  BSYNC B1 ;  /* 0x0000000000017941 */ /* 0x000fea0003800000 */
.L_x_217:
        /* <DEDUP_REMOVED lines=10> */
.L_x_220:
[----:B------:R-:W-:Y:S05]  /*5e10*/  BSYNC B1 ;  /* 0x0000000000017941 */ /* 0x000fea0003800000 */
.L_x_219:
        /* <DEDUP_REMOVED lines=10> */
.L_x_222:
[----:B------:R-:W-:Y:S05]  /*5ec0*/  BSYNC B1 ;  /* 0x0000000000017941 */ /* 0x000fea0003800000 */
.L_x_221:
        /* <DEDUP_REMOVED lines=9> */
.L_x_224:
[----:B------:R-:W-:Y:S05]  /*5f60*/  BSYNC B1 ;  /* 0x0000000000017941 */ /* 0x000fea0003800000 */
.L_x_223:
        /* <DEDUP_REMOVED lines=9> */
.L_x_226:
[----:B------:R-:W-:Y:S05]  /*6000*/  BSYNC B1 ;  /* 0x0000000000017941 */ /* 0x000fea0003800000 */
.L_x_225:
        /* <DEDUP_REMOVED lines=10> */
.L_x_228:
[----:B------:R-:W-:Y:S05]  /*60b0*/  BSYNC B1 ;  /* 0x0000000000017941 */ /* 0x000fea0003800000 */
.L_x_227:
        /* <DEDUP_REMOVED lines=10> */
.L_x_230:
[----:B------:R-:W-:Y:S05]  /*6160*/  BSYNC B1 ;  /* 0x0000000000017941 */ /* 0x000fea0003800000 */
.L_x_229:
        /* <DEDUP_REMOVED lines=9> */
.L_x_232:
[----:B------:R-:W-:Y:S05]  /*6200*/  BSYNC B1 ;  /* 0x0000000000017941 */ /* 0x000fea0003800000 */
.L_x_231:
        /* <DEDUP_REMOVED lines=9> */
.L_x_234:
[----:B------:R-:W-:Y:S05]  /*62a0*/  BSYNC B1 ;  /* 0x0000000000017941 */ /* 0x000fea0003800000 */
.L_x_233:
        /* <DEDUP_REMOVED lines=10> */
.L_x_236:
[----:B------:R-:W-:Y:S05]  /*6350*/  BSYNC B1 ;  /* 0x0000000000017941 */ /* 0x000fea0003800000 */
.L_x_235:
        /* <DEDUP_REMOVED lines=10> */
.L_x_238:
[----:B------:R-:W-:Y:S05]  /*6400*/  BSYNC B1 ;  /* 0x0000000000017941 */ /* 0x000fea0003800000 */
.L_x_237:
        /* <DEDUP_REMOVED lines=9> */
.L_x_240:
[----:B------:R-:W-:Y:S05]  /*64a0*/  BSYNC B1 ;  /* 0x0000000000017941 */ /* 0x000fea0003800000 */
.L_x_239:
        /* <DEDUP_REMOVED lines=9> */
.L_x_242:
[----:B------:R-:W-:Y:S05]  /*6540*/  BSYNC B1 ;  /* 0x0000000000017941 */ /* 0x000fea0003800000 */
.L_x_241:
        /* <DEDUP_REMOVED lines=10> */
.L_x_244:
[----:B------:R-:W-:Y:S05]  /*65f0*/  BSYNC B1 ;  /* 0x0000000000017941 */ /* 0x000fea0003800000 */
.L_x_243:
        /* <DEDUP_REMOVED lines=10> */
.L_x_246:
[----:B------:R-:W-:Y:S05]  /*66a0*/  BSYNC B1 ;  /* 0x0000000000017941 */ /* 0x000fea0003800000 */
.L_x_245:
        /* <DEDUP_REMOVED lines=9> */
.L_x_248:
[----:B------:R-:W-:Y:S05]  /*6740*/  BSYNC B1 ;  /* 0x0000000000017941 */ /* 0x000fea0003800000 */
.L_x_247:
        /* <DEDUP_REMOVED lines=9> */
.L_x_250:
[----:B------:R-:W-:Y:S05]  /*67e0*/  BSYNC B1 ;  /* 0x0000000000017941 */ /* 0x000fea0003800000 */
.L_x_249:
        /* <DEDUP_REMOVED lines=10> */
.L_x_252:
[----:B------:R-:W-:Y:S05]  /*6890*/  BSYNC B1 ;  /* 0x0000000000017941 */ /* 0x000fea0003800000 */
.L_x_251:
        /* <DEDUP_REMOVED lines=10> */
.L_x_254:
[----:B------:R-:W-:Y:S05]  /*6940*/  BSYNC B1 ;  /* 0x0000000000017941 */ /* 0x000fea0003800000 */
.L_x_253:
        /* <DEDUP_REMOVED lines=9> */
.L_x_256:
[----:B------:R-:W-:Y:S05]  /*69e0*/  BSYNC B1 ;  /* 0x0000000000017941 */ /* 0x000fea0003800000 */
.L_x_255:
        /* <DEDUP_REMOVED lines=9> */
.L_x_258:
[----:B------:R-:W-:Y:S05]  /*6a80*/  BSYNC B1 ;  /* 0x0000000000017941 */ /* 0x000fea0003800000 */
.L_x_257:
        /* <DEDUP_REMOVED lines=10> */
.L_x_260:
[----:B------:R-:W-:Y:S05]  /*6b30*/  BSYNC B1 ;  /* 0x0000000000017941 */ /* 0x000fea0003800000 */
.L_x_259:
        /* <DEDUP_REMOVED lines=10> */
.L_x_262:
[----:B------:R-:W-:Y:S05]  /*6be0*/  BSYNC B1 ;  /* 0x0000000000017941 */ /* 0x000fea0003800000 */
.L_x_261:
        /* <DEDUP_REMOVED lines=9> */
.L_x_264:
[----:B------:R-:W-:Y:S05]  /*6c80*/  BSYNC B1 ;  /* 0x0000000000017941 */ /* 0x000fea0003800000 */
.L_x_263:
        /* <DEDUP_REMOVED lines=9> */
.L_x_266:
[----:B------:R-:W-:Y:S05]  /*6d20*/  BSYNC B1 ;  /* 0x0000000000017941 */ /* 0x000fea0003800000 */
.L_x_265:
        /* <DEDUP_REMOVED lines=10> */
.L_x_268:
[----:B------:R-:W-:Y:S05]  /*6dd0*/  BSYNC B1 ;  /* 0x0000000000017941 */ /* 0x000fea0003800000 */
.L_x_267:
        /* <DEDUP_REMOVED lines=10> */
.L_x_270:
[----:B------:R-:W-:Y:S05]  /*6e80*/  BSYNC B1 ;  /* 0x0000000000017941 */ /* 0x000fea0003800000 */
.L_x_269:
        /* <DEDUP_REMOVED lines=9> */
.L_x_272:
[----:B------:R-:W-:Y:S05]  /*6f20*/  BSYNC B1 ;  /* 0x0000000000017941 */ /* 0x000fea0003800000 */
.L_x_271:
        /* <DEDUP_REMOVED lines=9> */
.L_x_274:
[----:B------:R-:W-:Y:S05]  /*6fc0*/  BSYNC B1 ;  /* 0x0000000000017941 */ /* 0x000fea0003800000 */
.L_x_273:
        /* <DEDUP_REMOVED lines=10> */
.L_x_276:
[----:B------:R-:W-:Y:S05]  /*7070*/  BSYNC B1 ;  /* 0x0000000000017941 */ /* 0x000fea0003800000 */
.L_x_275:
        /* <DEDUP_REMOVED lines=10> */
.L_x_278:
[----:B------:R-:W-:Y:S05]  /*7120*/  BSYNC B1 ;  /* 0x0000000000017941 */ /* 0x000fea0003800000 */
.L_x_277:
[----:B01--45:R-:W-:Y:S01]  /*7130*/  HADD2.F32 R6, -RZ, R152.H0_H0 ;  /* 0x20000098ff067230 */ /* 0x033fe20000004100 */
        /* <DEDUP_REMOVED lines=8> */
.L_x_280:
[----:B------:R-:W-:Y:S05]  /*71c0*/  BSYNC B1 ;  /* 0x0000000000017941 */ /* 0x000fea0003800000 */
.L_x_279:
[----:B0-2--5:R-:W-:Y:S01]  /*71d0*/  HADD2.F32 R4, -RZ, R152.H0_H0 ;  /* 0x20000098ff047230 */ /* 0x025fe20000004100 */
[----:B------:R-:W-:Y:S01]  /*71e0*/  ISETP.GT.AND P0, PT, R0, 0x8, P0 ;  /* 0x000000080000780c */ /* 0x000fe20000704270 */
[----:B------:R-:W-:Y:S01]  /*71f0*/  @P1 IMAD.MOV.U32 R5, RZ, RZ, R11 ;  /* 0x000000ffff051224 */ /* 0x000fe200078e000b */
[----:B------:R-:W-:Y:S02]  /*7200*/  BSSY B1, `(.L_x_281) ;  /* 0x0000008000017945 */ /* 0x000fe40003800000 */
[----:B------:R-:W-:Y:S01]  /*7210*/  FMUL R3, R4, R155 ;  /* 0x0000009b04037220 */ /* 0x000fe20000400000 */
[----:B------:R-:W-:-:S03]  /*7220*/  @P1 IMAD.MOV.U32 R4, RZ, RZ, R10 ;  /* 0x000000ffff041224 */ /* 0x000fc600078e000a */
[----:B------:R-:W-:-:S05]  /*7230*/  FFMA R3, R150, R154, R3 ;  /* 0x0000009a96037223 */ /* 0x000fca0000000003 */
[----:B------:R-:W-:-:S05]  /*7240*/  F2FP.F16.F32.PACK_AB R3, RZ, R3 ;  /* 0x00000003ff03723e */ /* 0x000fca00000000ff */
[----:B------:R0:W-:Y:S01]  /*7250*/  @P1 STG.E.U16 desc[UR36][R4.64+0x1f0], R3 ;  /* 0x0001f00304001986 */ /* 0x0001e2000c101524 */
[----:B------:R-:W-:Y:S05]  /*7260*/  @!P0 BRA `(.L_x_282) ;  /* 0x0000000000048947 */ /* 0x000fea0003800000 */
[----:B------:R2:W5:Y:S02]  /*7270*/  LDG.E.LTC128B.U16 R152, desc[UR36][R8.64+0x1f2] ;  /* 0x0001f22408987981 */ /* 0x000564000c1e1520 */
.L_x_282:
[----:B------:R-:W-:Y:S05]  /*7280*/  BSYNC B1 ;  /* 0x0000000000017941 */ /* 0x000fea0003800000 */
.L_x_281:
[----:B------:R-:W-:Y:S05]  /*7290*/  @!P0 BRA `(.L_x_283) ;  /* 0x0000002400308947 */ /* 0x000fea0003800000 */
[----:B-----5:R-:W-:-:S05]  /*72a0*/  HADD2.F32 R152, -RZ, R152.H0_H0 ;  /* 0x20000098ff987230 */ /* 0x020fca0000004100 */
[----:B------:R-:W-:-:S04]  /*72b0*/  FMUL R152, R152, R155 ;  /* 0x0000009b98987220 */ /* 0x000fc80000400000 */
[----:B------:R-:W-:-:S05]  /*72c0*/  FFMA R152, R151, R154, R152 ;  /* 0x0000009a97987223 */ /* 0x000fca0000000098 */
[----:B------:R-:W-:-:S05]  /*72d0*/  F2FP.F16.F32.PACK_AB R152, RZ, R152 ;  /* 0x00000098ff98723e */ /* 0x000fca00000000ff */
[----:B------:R4:W-:Y:S01]  /*72e0*/  STG.E.U16 desc[UR36][R10.64+0x1f2], R152 ;  /* 0x0001f2980a007986 */ /* 0x0009e2000c101524 */
[----:B------:R-:W-:Y:S05]  /*72f0*/  BRA `(.L_x_283) ;  /* 0x0000002400187947 */ /* 0x000fea0003800000 */
.L_x_30:
[----:B------:R-:W-:Y:S01]  /*7300*/  ISETP.GT.AND P0, PT, R3, 0x1, PT ;  /* 0x000000010300780c */ /* 0x000fe20003f04270 */
[----:B------:R-:W-:Y:S01]  /*7310*/  ULDC.64 UR4, c[0x0][0x5c0] ;  /* 0x0001700000047ab9 */ /* 0x000fe20000000a00 */
[-C--:B------:R-:W-:Y:S01]  /*7320*/  FMUL R24, R24, R154.reuse ;  /* 0x0000009a18187220 */ /* 0x080fe20000400000 */
[-C--:B------:R-:W-:Y:S01]  /*7330*/  FMUL R25, R25, R154.reuse ;  /* 0x0000009a19197220 */ /* 0x080fe20000400000 */
[----:B------:R-:W-:Y:S01]  /*7340*/  ISETP.GT.AND P3, PT, R0, RZ, P0 ;  /* 0x000000ff0000720c */ /* 0x000fe20000764270 */
[-C--:B------:R-:W-:Y:S01]  /*7350*/  FMUL R26, R26, R154.reuse ;  /* 0x0000009a1a1a7220 */ /* 0x080fe20000400000 */
[----:B------:R-:W-:Y:S01]  /*7360*/  LEA R4, P4, R160, UR4, 0x1 ;  /* 0x00000004a0047c11 */ /* 0x000fe2000f8808ff */
[----:B------:R-:W-:Y:S01]  /*7370*/  FMUL R27, R27, R154 ;  /* 0x0000009a1b1b7220 */ /* 0x000fe20000400000 */
[----:B------:R-:W-:Y:S01]  /*7380*/  F2FP.F16.F32.PACK_AB R24, RZ, R24 ;  /* 0x00000018ff18723e */ /* 0x000fe200000000ff */
[-C--:B------:R-:W-:Y:S01]  /*7390*/  FMUL R28, R28, R154.reuse ;  /* 0x0000009a1c1c7220 */ /* 0x080fe20000400000 */
[----:B------:R-:W-:Y:S01]  /*73a0*/  LEA.HI.X R5, R160, UR5, R169, 0x1, P4 ;  /* 0x00000005a0057c11 */ /* 0x000fe2000a0f0ca9 */
[-C--:B------:R-:W-:Y:S01]  /*73b0*/  FMUL R29, R29, R154.reuse ;  /* 0x0000009a1d1d7220 */ /* 0x080fe20000400000 */
[----:B------:R-:W-:Y:S01]  /*73c0*/  F2FP.F16.F32.PACK_AB R25, RZ, R25 ;  /* 0x00000019ff19723e */ /* 0x000fe200000000ff */
[-C--:B------:R-:W-:Y:S01]  /*73d0*/  FMUL R30, R30, R154.reuse ;  /* 0x0000009a1e1e7220 */ /* 0x080fe20000400000 */
[----:B------:R-:W-:Y:S01]  /*73e0*/  SHF.L.U64.HI R11, R10, 0x4, R11 ;  /* 0x000000040a0b7819 */ /* 0x000fe2000001020b */
[----:B------:R-:W-:Y:S01]  /*73f0*/  @P1 STG.E.U16 desc[UR36][R4.64], R24 ;  /* 0x0000001804001986 */ /* 0x000fe2000c101524 */
[----:B------:R-:W-:Y:S01]  /*7400*/  ISETP.GT.AND P1, PT, R3, 0x8, PT ;  /* 0x000000080300780c */ /* 0x000fe20003f24270 */
[----:B------:R-:W-:Y:S01]  /*7410*/  FMUL R31, R31, R154 ;  /* 0x0000009a1f1f7220 */ /* 0x000fe20000400000 */
[----:B------:R-:W-:Y:S01]  /*7420*/  ISETP.GT.AND P4, PT, R0, 0x8, P0 ;  /* 0x000000080000780c */ /* 0x000fe20000784270 */
[----:B------:R-:W-:Y:S01]  /*7430*/  @P3 STG.E.U16 desc[UR36][R4.64+0x2], R25 ;  /* 0x0000021904003986 */ /* 0x000fe2000c101524 */
[----:B------:R-:W-:Y:S01]  /*7440*/  LEA R6, P3, R10, R4, 0x4 ;  /* 0x000000040a067211 */ /* 0x000fe200078620ff */
[-C--:B------:R-:W-:Y:S01]  /*7450*/  FMUL R32, R32, R154.reuse ;  /* 0x0000009a20207220 */ /* 0x080fe20000400000 */
[C---:B------:R-:W-:Y:S01]  /*7460*/  ISETP.GT.AND P2, PT, R0.reuse, 0x8, P2 ;  /* 0x000000080000780c */ /* 0x040fe20001744270 */
[-C--:B------:R-:W-:Y:S01]  /*7470*/  FMUL R33, R33, R154.reuse ;  /* 0x0000009a21217220 */ /* 0x080fe20000400000 */
[----:B------:R-:W-:Y:S01]  /*7480*/  ISETP.GT.AND P0, PT, R3, 0x9, PT ;  /* 0x000000090300780c */ /* 0x000fe20003f04270 */
[----:B------:R-:W-:Y:S01]  /*7490*/  IMAD.X R7, R11, 0x1, R5, P3 ;  /* 0x000000010b077824 */ /* 0x000fe200018e0605 */
[----:B------:R-:W-:Y:S01]  /*74a0*/  ISETP.GT.AND P5, PT, R0, RZ, P1 ;  /* 0x000000ff0000720c */ /* 0x000fe20000fa4270 */
[-C--:B------:R-:W-:Y:S01]  /*74b0*/  FMUL R34, R34, R154.reuse ;  /* 0x0000009a22227220 */ /* 0x080fe20000400000 */
[----:B------:R-:W-:Y:S01]  /*74c0*/  ISETP.GT.AND P3, PT, R0, RZ, P0 ;  /* 0x000000ff0000720c */ /* 0x000fe20000764270 */
[----:B------:R-:W-:Y:S01]  /*74d0*/  FMUL R35, R35, R154 ;  /* 0x0000009a23237220 */ /* 0x000fe20000400000 */
[----:B------:R-:W-:Y:S01]  /*74e0*/  F2FP.F16.F32.PACK_AB R26, RZ, R26 ;  /* 0x0000001aff1a723e */ /* 0x000fe200000000ff */
[-C--:B------:R-:W-:Y:S01]  /*74f0*/  FMUL R36, R36, R154.reuse ;  /* 0x0000009a24247220 */ /* 0x080fe20000400000 */
[----:B------:R-:W-:Y:S01]  /*7500*/  F2FP.F16.F32.PACK_AB R27, RZ, R27 ;  /* 0x0000001bff1b723e */ /* 0x000fe200000000ff */
[----:B------:R-:W-:Y:S01]  /*7510*/  FMUL R37, R37, R154 ;  /* 0x0000009a25257220 */ /* 0x000fe20000400000 */
[----:B------:R-:W-:Y:S01]  /*7520*/  F2FP.F16.F32.PACK_AB R28, RZ, R28 ;  /* 0x0000001cff1c723e */ /* 0x000fe200000000ff */
[----:B------:R-:W-:Y:S01]  /*7530*/  @P2 STG.E.U16 desc[UR36][R6.64], R26 ;  /* 0x0000001a06002986 */ /* 0x000fe2000c101524 */
[----:B------:R-:W-:Y:S01]  /*7540*/  F2FP.F16.F32.PACK_AB R29, RZ, R29 ;  /* 0x0000001dff1d723e */ /* 0x000fe200000000ff */
[-C--:B------:R-:W-:Y:S01]  /*7550*/  FMUL R38, R38, R154.reuse ;  /* 0x0000009a26267220 */ /* 0x080fe20000400000 */
[C---:B------:R-:W-:Y:S01]  /*7560*/  ISETP.GT.AND P2, PT, R0.reuse, 0x8, P1 ;  /* 0x000000080000780c */ /* 0x040fe20000f44270 */
[----:B------:R-:W-:Y:S01]  /*7570*/  @P4 STG.E.U16 desc[UR36][R6.64+0x2], R27 ;  /* 0x0000021b06004986 */ /* 0x000fe2000c101524 */
[----:B------:R-:W-:Y:S01]  /*7580*/  ISETP.GT.AND P1, PT, R3, 0x10, PT ;  /* 0x000000100300780c */ /* 0x000fe20003f24270 */
[----:B------:R-:W-:Y:S01]  /*7590*/  FMUL R39, R39, R154 ;  /* 0x0000009a27277220 */ /* 0x000fe20000400000 */
[----:B------:R-:W-:Y:S01]  /*75a0*/  F2FP.F16.F32.PACK_AB R30, RZ, R30 ;  /* 0x0000001eff1e723e */ /* 0x000fe200000000ff */
[----:B------:R-:W-:Y:S01]  /*75b0*/  @P5 STG.E.U16 desc[UR36][R4.64+0x10], R28 ;  /* 0x0000101c04005986 */ /* 0x000fe2000c101524 */
[----:B------:R-:W-:Y:S01]  /*75c0*/  ISETP.GT.AND P4, PT, R0, RZ, P1 ;  /* 0x000000ff0000720c */ /* 0x000fe20000f84270 */
[-C--:B------:R-:W-:Y:S01]  /*75d0*/  FMUL R40, R40, R154.reuse ;  /* 0x0000009a28287220 */ /* 0x080fe20000400000 */
[----:B------:R-:W-:Y:S01]  /*75e0*/  F2FP.F16.F32.PACK_AB R31, RZ, R31 ;  /* 0x0000001fff1f723e */ /* 0x000fe200000000ff */
[----:B------:R-:W-:Y:S01]  /*75f0*/  @P3 STG.E.U16 desc[UR36][R4.64+0x12], R29 ;  /* 0x0000121d04003986 */ /* 0x000fe2000c101524 */
[----:B------:R-:W-:Y:S01]  /*7600*/  ISETP.GT.AND P3, PT, R0, 0x8, P0 ;  /* 0x000000080000780c */ /* 0x000fe20000764270 */
[----:B------:R-:W-:Y:S01]  /*7610*/  FMUL R41, R41, R154 ;  /* 0x0000009a29297220 */ /* 0x000fe20000400000 */
[----:B------:R-:W-:Y:S01]  /*7620*/  ISETP.GT.AND P0, PT, R3, 0x11, PT ;  /* 0x000000110300780c */ /* 0x000fe20003f04270 */
[----:B------:R-:W-:Y:S01]  /*7630*/  @P2 STG.E.U16 desc[UR36][R6.64+0x10], R30 ;  /* 0x0000101e06002986 */ /* 0x000fe2000c101524 */
[----:B------:R-:W-:Y:S01]  /*7640*/  F2FP.F16.F32.PACK_AB R32, RZ, R32 ;  /* 0x00000020ff20723e */ /* 0x000fe200000000ff */
[-C--:B------:R-:W-:Y:S01]  /*7650*/  FMUL R42, R42, R154.reuse ;  /* 0x0000009a2a2a7220 */ /* 0x080fe20000400000 */
[C---:B------:R-:W-:Y:S01]  /*7660*/  ISETP.GT.AND P5, PT, R0.reuse, RZ, P0 ;  /* 0x000000ff0000720c */ /* 0x040fe200007a4270 */
[-C--:B------:R-:W-:Y:S01]  /*7670*/  FMUL R43, R43, R154.reuse ;  /* 0x0000009a2b2b7220 */ /* 0x080fe20000400000 */
[----:B------:R-:W-:Y:S01]  /*7680*/  ISETP.GT.AND P2, PT, R0, 0x8, P1 ;  /* 0x000000080000780c */ /* 0x000fe20000f44270 */
[-C--:B------:R-:W-:Y:S01]  /*7690*/  FMUL R44, R44, R154.reuse ;  /* 0x0000009a2c2c7220 */ /* 0x080fe20000400000 */
[----:B------:R-:W-:Y:S01]  /*76a0*/  ISETP.GT.AND P1, PT, R3, 0x18, PT ;  /* 0x000000180300780c */ /* 0x000fe20003f24270 */
[-C--:B------:R-:W-:Y:S01]  /*76b0*/  FMUL R45, R45, R154.reuse ;  /* 0x0000009a2d2d7220 */ /* 0x080fe20000400000 */
[----:B------:R-:W-:Y:S01]  /*76c0*/  F2FP.F16.F32.PACK_AB R33, RZ, R33 ;  /* 0x00000021ff21723e */ /* 0x000fe200000000ff */
[----:B------:R-:W-:Y:S01]  /*76d0*/  @P3 STG.E.U16 desc[UR36][R6.64+0x12], R31 ;  /* 0x0000121f06003986 */ /* 0x000fe2000c101524 */
[----:B------:R-:W-:Y:S01]  /*76e0*/  ISETP.GT.AND P3, PT, R0, 0x8, P0 ;  /* 0x000000080000780c */ /* 0x000fe20000764270 */
[-C--:B------:R-:W-:Y:S01]  /*76f0*/  FMUL R46, R46, R154.reuse ;  /* 0x0000009a2e2e7220 */ /* 0x080fe20000400000 */
[----:B------:R-:W-:Y:S01]  /*7700*/  ISETP.GT.AND P0, PT, R3, 0x19, PT ;  /* 0x000000190300780c */ /* 0x000fe20003f04270 */
[----:B------:R-:W-:Y:S01]  /*7710*/  @P4 STG.E.U16 desc[UR36][R4.64+0x20], R32 ;  /* 0x0000202004004986 */ /* 0x000fe2000c101524 */
[C---:B------:R-:W-:Y:S01]  /*7720*/  ISETP.GT.AND P4, PT, R0.reuse, RZ, P1 ;  /* 0x000000ff0000720c */ /* 0x040fe20000f84270 */
[----:B------:R-:W-:Y:S01]  /*7730*/  FMUL R47, R47, R154 ;  /* 0x0000009a2f2f7220 */ /* 0x000fe20000400000 */
[----:B------:R-:W-:Y:S01]  /*7740*/  F2FP.F16.F32.PACK_AB R34, RZ, R34 ;  /* 0x00000022ff22723e */ /* 0x000fe200000000ff */
[----:B------:R-:W-:Y:S01]  /*7750*/  @P5 STG.E.U16 desc[UR36][R4.64+0x22], R33 ;  /* 0x0000222104005986 */ /* 0x000fe2000c101524 */
[----:B------:R-:W-:Y:S01]  /*7760*/  ISETP.GT.AND P5, PT, R0, RZ, P0 ;  /* 0x000000ff0000720c */ /* 0x000fe200007a4270 */
[----:B------:R-:W-:Y:S01]  /*7770*/  FMUL R48, R48, R154 ;  /* 0x0000009a30307220 */ /* 0x000fe20000400000 */
[----:B------:R-:W-:Y:S01]  /*7780*/  F2FP.F16.F32.PACK_AB R35, RZ, R35 ;  /* 0x00000023ff23723e */ /* 0x000fe200000000ff */
[----:B------:R-:W-:Y:S01]  /*7790*/  @P2 STG.E.U16 desc[UR36][R6.64+0x20], R34 ;  /* 0x0000202206002986 */ /* 0x000fe2000c101524 */
[----:B------:R-:W-:Y:S01]  /*77a0*/  F2FP.F16.F32.PACK_AB R36, RZ, R36 ;  /* 0x00000024ff24723e */ /* 0x000fe200000000ff */
[-C--:B------:R-:W-:Y:S01]  /*77b0*/  FMUL R49, R49, R154.reuse ;  /* 0x0000009a31317220 */ /* 0x080fe20000400000 */
[----:B------:R-:W-:Y:S01]  /*77c0*/  ISETP.GT.AND P2, PT, R0, 0x8, P1 ;  /* 0x000000080000780c */ /* 0x000fe20000f44270 */
[----:B------:R-:W-:Y:S01]  /*77d0*/  @P3 STG.E.U16 desc[UR36][R6.64+0x22], R35 ;  /* 0x0000222306003986 */ /* 0x000fe2000c101524 */
[----:B------:R-:W-:Y:S01]  /*77e0*/  ISETP.GT.AND P1, PT, R3, 0x20, PT ;  /* 0x000000200300780c */ /* 0x000fe20003f24270 */
[-C--:B------:R-:W-:Y:S01]  /*77f0*/  FMUL R50, R50, R154.reuse ;  /* 0x0000009a32327220 */ /* 0x080fe20000400000 */
[----:B------:R-:W-:Y:S01]  /*7800*/  F2FP.F16.F32.PACK_AB R37, RZ, R37 ;  /* 0x00000025ff25723e */ /* 0x000fe200000000ff */
[----:B------:R-:W-:Y:S01]  /*7810*/  @P4 STG.E.U16 desc[UR36][R4.64+0x30], R36 ;  /* 0x0000302404004986 */ /* 0x000fe2000c101524 */
[C---:B------:R-:W-:Y:S01]  /*7820*/  ISETP.GT.AND P3, PT, R0.reuse, 0x8, P0 ;  /* 0x000000080000780c */ /* 0x040fe20000764270 */
[-C--:B------:R-:W-:Y:S01]  /*7830*/  FMUL R51, R51, R154.reuse ;  /* 0x0000009a33337220 */ /* 0x080fe20000400000 */
[----:B------:R-:W-:Y:S01]  /*7840*/  ISETP.GT.AND P0, PT, R3, 0x21, PT ;  /* 0x000000210300780c */ /* 0x000fe20003f04270 */
[----:B------:R-:W-:Y:S01]  /*7850*/  @P5 STG.E.U16 desc[UR36][R4.64+0x32], R37 ;  /* 0x0000322504005986 */ /* 0x000fe2000c101524 */
[----:B------:R-:W-:Y:S01]  /*7860*/  ISETP.GT.AND P4, PT, R0, RZ, P1 ;  /* 0x000000ff0000720c */ /* 0x000fe20000f84270 */
[----:B------:R-:W-:Y:S01]  /*7870*/  FMUL R52, R52, R154 ;  /* 0x0000009a34347220 */ /* 0x000fe20000400000 */
[----:B------:R-:W-:Y:S01]  /*7880*/  F2FP.F16.F32.PACK_AB R38, RZ, R38 ;  /* 0x00000026ff26723e */ /* 0x000fe200000000ff */
[-C--:B------:R-:W-:Y:S01]  /*7890*/  FMUL R53, R53, R154.reuse ;  /* 0x0000009a35357220 */ /* 0x080fe20000400000 */
        /* <DEDUP_REMOVED lines=325> */
[----:B------:R-:W-:Y:S01]  /*8cf0*/  FMUL R151, R151, R154 ;  /* 0x0000009a97977220 */ /* 0x000fe20000400000 */
[----:B------:R-:W-:Y:S01]  /*8d00*/  ISETP.GT.AND P2, PT, R0, 0x8, P1 ;  /* 0x000000080000780c */ /* 0x000fe20000f44270 */
[----:B------:R-:W-:Y:S01]  /*8d10*/  @P3 STG.E.U16 desc[UR36][R6.64+0x132], R103 ;  /* 0x0001326706003986 */ /* 0x000fe2000c101524 */
[----:B------:R-:W-:-:S02]  /*8d20*/  ISETP.GT.AND P1, PT, R3, 0xa8, PT ;  /* 0x000000a80300780c */ /* 0x000fc40003f24270 */
[----:B------:R-:W-:Y:S01]  /*8d30*/  F2FP.F16.F32.PACK_AB R105, RZ, R105 ;  /* 0x00000069ff69723e */ /* 0x000fe200000000ff */
[----:B------:R-:W-:Y:S01]  /*8d40*/  @P4 STG.E.U16 desc[UR36][R4.64+0x140], R104 ;  /* 0x0001406804004986 */ /* 0x000fe2000c101524 */
[C---:B------:R-:W-:Y:S02]  /*8d50*/  ISETP.GT.AND P3, PT, R0.reuse, 0x8, P0 ;  /* 0x000000080000780c */ /* 0x040fe40000764270 */
[----:B------:R-:W-:Y:S01]  /*8d60*/  ISETP.GT.AND P0, PT, R3, 0xa9, PT ;  /* 0x000000a90300780c */ /* 0x000fe20003f04270 */
[----:B------:R-:W-:Y:S01]  /*8d70*/  @P5 STG.E.U16 desc[UR36][R4.64+0x142], R105 ;  /* 0x0001426904005986 */ /* 0x000fe2000c101524 */
[C---:B------:R-:W-:Y:S02]  /*8d80*/  ISETP.GT.AND P4, PT, R0.reuse, RZ, P1 ;  /* 0x000000ff0000720c */ /* 0x040fe40000f84270 */
[----:B------:R-:W-:Y:S02]  /*8d90*/  F2FP.F16.F32.PACK_AB R106, RZ, R106 ;  /* 0x0000006aff6a723e */ /* 0x000fe400000000ff */
[----:B------:R-:W-:-:S02]  /*8da0*/  ISETP.GT.AND P5, PT, R0, RZ, P0 ;  /* 0x000000ff0000720c */ /* 0x000fc400007a4270 */
[----:B------:R-:W-:Y:S01]  /*8db0*/  F2FP.F16.F32.PACK_AB R107, RZ, R107 ;  /* 0x0000006bff6b723e */ /* 0x000fe200000000ff */
[----:B------:R-:W-:Y:S01]  /*8dc0*/  @P2 STG.E.U16 desc[UR36][R6.64+0x140], R106 ;  /* 0x0001406a06002986 */ /* 0x000fe2000c101524 */
[----:B------:R-:W-:Y:S02]  /*8dd0*/  F2FP.F16.F32.PACK_AB R108, RZ, R108 ;  /* 0x0000006cff6c723e */ /* 0x000fe400000000ff */
[C---:B------:R-:W-:Y:S01]  /*8de0*/  ISETP.GT.AND P2, PT, R0.reuse, 0x8, P1 ;  /* 0x000000080000780c */ /* 0x040fe20000f44270 */
[----:B------:R-:W-:Y:S01]  /*8df0*/  @P3 STG.E.U16 desc[UR36][R6.64+0x142], R107 ;  /* 0x0001426b06003986 */ /* 0x000fe2000c101524 */
[----:B------:R-:W-:Y:S02]  /*8e00*/  ISETP.GT.AND P1, PT, R3, 0xb0, PT ;  /* 0x000000b00300780c */ /* 0x000fe40003f24270 */
[----:B------:R-:W-:Y:S01]  /*8e10*/  F2FP.F16.F32.PACK_AB R109, RZ, R109 ;  /* 0x0000006dff6d723e */ /* 0x000fe200000000ff */
[----:B------:R-:W-:Y:S01]  /*8e20*/  @P4 STG.E.U16 desc[UR36][R4.64+0x150], R108 ;  /* 0x0001506c04004986 */ /* 0x000fe2000c101524 */
[----:B------:R-:W-:-:S02]  /*8e30*/  ISETP.GT.AND P3, PT, R0, 0x8, P0 ;  /* 0x000000080000780c */ /* 0x000fc40000764270 */
[----:B------:R-:W-:Y:S01]  /*8e40*/  ISETP.GT.AND P0, PT, R3, 0xb1, PT ;  /* 0x000000b10300780c */ /* 0x000fe20003f04270 */
[----:B------:R-:W-:Y:S01]  /*8e50*/  @P5 STG.E.U16 desc[UR36][R4.64+0x152], R109 ;  /* 0x0001526d04005986 */ /* 0x000fe2000c101524 */
[C---:B------:R-:W-:Y:S02]  /*8e60*/  ISETP.GT.AND P4, PT, R0.reuse, RZ, P1 ;  /* 0x000000ff0000720c */ /* 0x040fe40000f84270 */
[----:B------:R-:W-:Y:S02]  /*8e70*/  F2FP.F16.F32.PACK_AB R110, RZ, R110 ;  /* 0x0000006eff6e723e */ /* 0x000fe400000000ff */
[----:B------:R-:W-:Y:S02]  /*8e80*/  ISETP.GT.AND P5, PT, R0, RZ, P0 ;  /* 0x000000ff0000720c */ /* 0x000fe400007a4270 */
[----:B------:R-:W-:Y:S01]  /*8e90*/  F2FP.F16.F32.PACK_AB R111, RZ, R111 ;  /* 0x0000006fff6f723e */ /* 0x000fe200000000ff */
[----:B------:R-:W-:Y:S01]  /*8ea0*/  @P2 STG.E.U16 desc[UR36][R6.64+0x150], R110 ;  /* 0x0001506e06002986 */ /* 0x000fe2000c101524 */
[----:B------:R-:W-:-:S02]  /*8eb0*/  F2FP.F16.F32.PACK_AB R112, RZ, R112 ;  /* 0x00000070ff70723e */ /* 0x000fc400000000ff */
[C---:B------:R-:W-:Y:S01]  /*8ec0*/  ISETP.GT.AND P2, PT, R0.reuse, 0x8, P1 ;  /* 0x000000080000780c */ /* 0x040fe20000f44270 */
[----:B------:R-:W-:Y:S01]  /*8ed0*/  @P3 STG.E.U16 desc[UR36][R6.64+0x152], R111 ;  /* 0x0001526f06003986 */ /* 0x000fe2000c101524 */
[C---:B------:R-:W-:Y:S02]  /*8ee0*/  ISETP.GT.AND P1, PT, R3.reuse, 0xb8, PT ;  /* 0x000000b80300780c */ /* 0x040fe40003f24270 */
[----:B------:R-:W-:Y:S01]  /*8ef0*/  F2FP.F16.F32.PACK_AB R113, RZ, R113 ;  /* 0x00000071ff71723e */ /* 0x000fe200000000ff */
[----:B------:R-:W-:Y:S01]  /*8f00*/  @P4 STG.E.U16 desc[UR36][R4.64+0x160], R112 ;  /* 0x0001607004004986 */ /* 0x000fe2000c101524 */
[C---:B------:R-:W-:Y:S02]  /*8f10*/  ISETP.GT.AND P3, PT, R0.reuse, 0x8, P0 ;  /* 0x000000080000780c */ /* 0x040fe40000764270 */
[----:B------:R-:W-:Y:S01]  /*8f20*/  ISETP.GT.AND P0, PT, R3, 0xb9, PT ;  /* 0x000000b90300780c */ /* 0x000fe20003f04270 */
[----:B------:R-:W-:Y:S01]  /*8f30*/  @P5 STG.E.U16 desc[UR36][R4.64+0x162], R113 ;  /* 0x0001627104005986 */ /* 0x000fe2000c101524 */
[----:B------:R-:W-:-:S02]  /*8f40*/  ISETP.GT.AND P4, PT, R0, RZ, P1 ;  /* 0x000000ff0000720c */ /* 0x000fc40000f84270 */
[----:B------:R-:W-:Y:S02]  /*8f50*/  F2FP.F16.F32.PACK_AB R114, RZ, R114 ;  /* 0x00000072ff72723e */ /* 0x000fe400000000ff */
[C---:B------:R-:W-:Y:S02]  /*8f60*/  ISETP.GT.AND P5, PT, R0.reuse, RZ, P0 ;  /* 0x000000ff0000720c */ /* 0x040fe400007a4270 */
[----:B------:R-:W-:Y:S01]  /*8f70*/  F2FP.F16.F32.PACK_AB R115, RZ, R115 ;  /* 0x00000073ff73723e */ /* 0x000fe200000000ff */
[----:B------:R-:W-:Y:S01]  /*8f80*/  @P2 STG.E.U16 desc[UR36][R6.64+0x160], R114 ;  /* 0x0001607206002986 */ /* 0x000fe2000c101524 */
[----:B------:R-:W-:Y:S02]  /*8f90*/  F2FP.F16.F32.PACK_AB R116, RZ, R116 ;  /* 0x00000074ff74723e */ /* 0x000fe400000000ff */
        /* <DEDUP_REMOVED lines=65> */
[----:B------:R-:W-:Y:S02]  /*93b0*/  ISETP.GT.AND P5, PT, R0, RZ, P0 ;  /* 0x000000ff0000720c */ /* 0x000fe400007a4270 */
[----:B------:R-:W-:Y:S02]  /*93c0*/  F2FP.F16.F32.PACK_AB R134, RZ, R134 ;  /* 0x00000086ff86723e */ /* 0x000fe400000000ff */
[----:B------:R-:W-:Y:S02]  /*93d0*/  F2FP.F16.F32.PACK_AB R135, RZ, R135 ;  /* 0x00000087ff87723e */ /* 0x000fe400000000ff */
[----:B------:R-:W-:Y:S01]  /*93e0*/  F2FP.F16.F32.PACK_AB R136, RZ, R136 ;  /* 0x00000088ff88723e */ /* 0x000fe200000000ff */
[----:B------:R-:W-:Y:S01]  /*93f0*/  @P2 STG.E.U16 desc[UR36][R6.64+0x1b0], R134 ;  /* 0x0001b08606002986 */ /* 0x000fe2000c101524 */
[----:B------:R-:W-:-:S02]  /*9400*/  F2FP.F16.F32.PACK_AB R137, RZ, R137 ;  /* 0x00000089ff89723e */ /* 0x000fc400000000ff */
[C---:B------:R-:W-:Y:S01]  /*9410*/  ISETP.GT.AND P1, PT, R0.reuse, 0x8, P1 ;  /* 0x000000080000780c */ /* 0x040fe20000f24270 */
[----:B------:R-:W-:Y:S01]  /*9420*/  @P3 STG.E.U16 desc[UR36][R6.64+0x1b2], R135 ;  /* 0x0001b28706003986 */ /* 0x000fe2000c101524 */
[C---:B------:R-:W-:Y:S02]  /*9430*/  ISETP.GT.AND P2, PT, R0.reuse, 0x8, P0 ;  /* 0x000000080000780c */ /* 0x040fe40000744270 */
[C---:B------:R-:W-:Y:S01]  /*9440*/  ISETP.GT.AND P0, PT, R3.reuse, 0xe9, PT ;  /* 0x000000e90300780c */ /* 0x040fe20003f04270 */
[----:B------:R-:W-:Y:S01]  /*9450*/  @P4 STG.E.U16 desc[UR36][R4.64+0x1c0], R136 ;  /* 0x0001c08804004986 */ /* 0x000fe2000c101524 */
[----:B------:R-:W-:Y:S02]  /*9460*/  ISETP.GT.AND P4, PT, R3, 0xe8, PT ;  /* 0x000000e80300780c */ /* 0x000fe40003f84270 */
[----:B------:R-:W-:Y:S01]  /*9470*/  F2FP.F16.F32.PACK_AB R138, RZ, R138 ;  /* 0x0000008aff8a723e */ /* 0x000fe200000000ff */
[----:B------:R-:W-:Y:S01]  /*9480*/  @P5 STG.E.U16 desc[UR36][R4.64+0x1c2], R137 ;  /* 0x0001c28904005986 */ /* 0x000fe2000c101524 */
[----:B------:R-:W-:-:S02]  /*9490*/  ISETP.GT.AND P5, PT, R0, RZ, P4 ;  /* 0x000000ff0000720c */ /* 0x000fc400027a4270 */
[----:B------:R-:W-:Y:S01]  /*94a0*/  F2FP.F16.F32.PACK_AB R139, RZ, R139 ;  /* 0x0000008bff8b723e */ /* 0x000fe200000000ff */
[----:B------:R-:W-:Y:S01]  /*94b0*/  @P1 STG.E.U16 desc[UR36][R6.64+0x1c0], R138 ;  /* 0x0001c08a06001986 */ /* 0x000fe2000c101524 */
[----:B------:R-:W-:Y:S02]  /*94c0*/  F2FP.F16.F32.PACK_AB R140, RZ, R140 ;  /* 0x0000008cff8c723e */ /* 0x000fe400000000ff */
[C---:B------:R-:W-:Y:S01]  /*94d0*/  ISETP.GT.AND P3, PT, R0.reuse, RZ, P0 ;  /* 0x000000ff0000720c */ /* 0x040fe20000764270 */
[----:B------:R-:W-:Y:S01]  /*94e0*/  @P2 STG.E.U16 desc[UR36][R6.64+0x1c2], R139 ;  /* 0x0001c28b06002986 */ /* 0x000fe2000c101524 */
[C---:B------:R-:W-:Y:S02]  /*94f0*/  ISETP.GT.AND P4, PT, R0.reuse, 0x8, P4 ;  /* 0x000000080000780c */ /* 0x040fe40002784270 */
[----:B------:R-:W-:Y:S02]  /*9500*/  F2FP.F16.F32.PACK_AB R141, RZ, R141 ;  /* 0x0000008dff8d723e */ /* 0x000fe400000000ff */
[----:B------:R-:W-:Y:S01]  /*9510*/  F2FP.F16.F32.PACK_AB R142, RZ, R142 ;  /* 0x0000008eff8e723e */ /* 0x000fe200000000ff */
[----:B------:R-:W-:Y:S01]  /*9520*/  @P5 STG.E.U16 desc[UR36][R4.64+0x1d0], R140 ;  /* 0x0001d08c04005986 */ /* 0x000fe2000c101524 */
[----:B------:R-:W-:-:S02]  /*9530*/  ISETP.GT.AND P5, PT, R0, 0x8, P0 ;  /* 0x000000080000780c */ /* 0x000fc400007a4270 */
[----:B------:R-:W-:Y:S02]  /*9540*/  F2FP.F16.F32.PACK_AB R143, RZ, R143 ;  /* 0x0000008fff8f723e */ /* 0x000fe400000000ff */
[C---:B------:R-:W-:Y:S01]  /*9550*/  ISETP.GT.AND P0, PT, R3.reuse, 0xf1, PT ;  /* 0x000000f10300780c */ /* 0x040fe20003f04270 */
[----:B------:R-:W-:Y:S01]  /*9560*/  @P3 STG.E.U16 desc[UR36][R4.64+0x1d2], R141 ;  /* 0x0001d28d04003986 */ /* 0x000fe2000c101524 */
[----:B------:R-:W-:Y:S02]  /*9570*/  ISETP.GT.AND P3, PT, R3, 0xf0, PT ;  /* 0x000000f00300780c */ /* 0x000fe40003f64270 */
[----:B------:R-:W-:Y:S01]  /*9580*/  F2FP.F16.F32.PACK_AB R144, RZ, R144 ;  /* 0x00000090ff90723e */ /* 0x000fe200000000ff */
[----:B------:R-:W-:Y:S01]  /*9590*/  @P4 STG.E.U16 desc[UR36][R6.64+0x1d0], R142 ;  /* 0x0001d08e06004986 */ /* 0x000fe2000c101524 */
[C---:B------:R-:W-:Y:S02]  /*95a0*/  ISETP.GT.AND P4, PT, R0.reuse, RZ, P3 ;  /* 0x000000ff0000720c */ /* 0x040fe40001f84270 */
[----:B------:R-:W-:Y:S01]  /*95b0*/  F2FP.F16.F32.PACK_AB R145, RZ, R145 ;  /* 0x00000091ff91723e */ /* 0x000fe200000000ff */
[----:B------:R-:W-:Y:S01]  /*95c0*/  @P5 STG.E.U16 desc[UR36][R6.64+0x1d2], R143 ;  /* 0x0001d28f06005986 */ /* 0x000fe2000c101524 */
[----:B------:R-:W-:-:S02]  /*95d0*/  ISETP.GT.AND P5, PT, R0, RZ, P0 ;  /* 0x000000ff0000720c */ /* 0x000fc400007a4270 */
[C---:B------:R-:W-:Y:S02]  /*95e0*/  ISETP.GT.AND P2, PT, R3.reuse, 0xf8, PT ;  /* 0x000000f80300780c */ /* 0x040fe40003f44270 */
[----:B------:R-:W-:Y:S02]  /*95f0*/  ISETP.GT.AND P1, PT, R3, 0xf9, PT ;  /* 0x000000f90300780c */ /* 0x000fe40003f24270 */
[C---:B------:R-:W-:Y:S02]  /*9600*/  ISETP.GT.AND P3, PT, R0.reuse, 0x8, P3 ;  /* 0x000000080000780c */ /* 0x040fe40001f64270 */
[C---:B------:R-:W-:Y:S01]  /*9610*/  ISETP.GT.AND P0, PT, R0.reuse, 0x8, P0 ;  /* 0x000000080000780c */ /* 0x040fe20000704270 */
[----:B------:R-:W-:Y:S01]  /*9620*/  @P4 STG.E.U16 desc[UR36][R4.64+0x1e0], R144 ;  /* 0x0001e09004004986 */ /* 0x000fe2000c101524 */
[C---:B------:R-:W-:Y:S02]  /*9630*/  ISETP.GT.AND P4, PT, R0.reuse, RZ, P1 ;  /* 0x000000ff0000720c */ /* 0x040fe40000f84270 */
[----:B------:R-:W-:Y:S01]  /*9640*/  F2FP.F16.F32.PACK_AB R146, RZ, R146 ;  /* 0x00000092ff92723e */ /* 0x000fe200000000ff */
[----:B------:R-:W-:Y:S01]  /*9650*/  @P5 STG.E.U16 desc[UR36][R4.64+0x1e2], R145 ;  /* 0x0001e29104005986 */ /* 0x000fe2000c101524 */
[----:B------:R-:W-:-:S02]  /*9660*/  ISETP.GT.AND P5, PT, R0, RZ, P2 ;  /* 0x000000ff0000720c */ /* 0x000fc400017a4270 */
[C---:B------:R-:W-:Y:S02]  /*9670*/  ISETP.GT.AND P2, PT, R0.reuse, 0x8, P2 ;  /* 0x000000080000780c */ /* 0x040fe40001744270 */
[----:B------:R-:W-:Y:S01]  /*9680*/  F2FP.F16.F32.PACK_AB R147, RZ, R147 ;  /* 0x00000093ff93723e */ /* 0x000fe200000000ff */
[----:B------:R-:W-:Y:S01]  /*9690*/  @P3 STG.E.U16 desc[UR36][R6.64+0x1e0], R146 ;  /* 0x0001e09206003986 */ /* 0x000fe2000c101524 */
[----:B------:R-:W-:Y:S02]  /*96a0*/  ISETP.GT.AND P1, PT, R0, 0x8, P1 ;  /* 0x000000080000780c */ /* 0x000fe40000f24270 */
[----:B------:R-:W-:Y:S01]  /*96b0*/  F2FP.F16.F32.PACK_AB R148, RZ, R148 ;  /* 0x00000094ff94723e */ /* 0x000fe200000000ff */
[----:B------:R-:W-:Y:S01]  /*96c0*/  @P0 STG.E.U16 desc[UR36][R6.64+0x1e2], R147 ;  /* 0x0001e29306000986 */ /* 0x000fe2000c101524 */
[----:B------:R-:W-:Y:S02]  /*96d0*/  F2FP.F16.F32.PACK_AB R149, RZ, R149 ;  /* 0x00000095ff95723e */ /* 0x000fe400000000ff */
[----:B------:R-:W-:Y:S01]  /*96e0*/  F2FP.F16.F32.PACK_AB R150, RZ, R150 ;  /* 0x00000096ff96723e */ /* 0x000fe200000000ff */
[----:B------:R-:W-:Y:S01]  /*96f0*/  @P5 STG.E.U16 desc[UR36][R4.64+0x1f0], R148 ;  /* 0x0001f09404005986 */ /* 0x000fe2000c101524 */
[----:B------:R-:W-:-:S03]  /*9700*/  F2FP.F16.F32.PACK_AB R151, RZ, R151 ;  /* 0x00000097ff97723e */ /* 0x000fc600000000ff */
[----:B------:R0:W-:Y:S02]  /*9710*/  @P4 STG.E.U16 desc[UR36][R4.64+0x1f2], R149 ;  /* 0x0001f29504004986 */ /* 0x0001e4000c101524 */
[----:B0-----:R-:W-:Y:S02]  /*9720*/  @P2 IMAD.MOV.U32 R4, RZ, RZ, R6 ;  /* 0x000000ffff042224 */ /* 0x001fe400078e0006 */
[----:B------:R-:W-:-:S05]  /*9730*/  @P2 IMAD.MOV.U32 R5, RZ, RZ, R7 ;  /* 0x000000ffff052224 */ /* 0x000fca00078e0007 */
[----:B------:R0:W-:Y:S04]  /*9740*/  @P2 STG.E.U16 desc[UR36][R4.64+0x1f0], R150 ;  /* 0x0001f09604002986 */ /* 0x0001e8000c101524 */
[----:B------:R0:W-:Y:S02]  /*9750*/  @P1 STG.E.U16 desc[UR36][R6.64+0x1f2], R151 ;  /* 0x0001f29706001986 */ /* 0x0001e4000c101524 */
.L_x_283:
[----:B------:R-:W-:Y:S05]  /*9760*/  BSYNC B0 ;  /* 0x0000000000007941 */ /* 0x000fea0003800000 */
.L_x_29:
[----:B------:R-:W-:Y:S01]  /*9770*/  ULDC UR4, c[0x0][0xc] ;  /* 0x0000030000047ab9 */ /* 0x000fe20000000800 */
[----:B------:R-:W-:Y:S01]  /*9780*/  ULDC UR5, c[0x0][0x10] ;  /* 0x0000040000057ab9 */ /* 0x000fe20000000800 */
[----:B0-----:R-:W0:Y:S01]  /*9790*/  LDC R3, c[0x0][0x14] ;  /* 0x00000500ff037b82 */ /* 0x001e220000000800 */
[----:B------:R-:W-:Y:S01]  /*97a0*/  UIMAD.WIDE.U32 UR4, UR4, UR5, URZ ;  /* 0x00000005040472a5 */ /* 0x000fe2000f8e003f */
[----:B------:R-:W-:Y:S01]  /*97b0*/  PRMT R0, RZ, 0x7610, R0 ;  /* 0x00007610ff007816 */ /* 0x000fe20000000000 */
[----:B----45:R-:W-:Y:S02]  /*97c0*/  IMAD.MOV.U32 R152, RZ, RZ, -0x1 ;  /* 0xffffffffff987424 */ /* 0x030fe400078e00ff */
[----:B------:R-:W-:Y:S02]  /*97d0*/  IMAD.MOV.U32 R23, RZ, RZ, -0x1 ;  /* 0xffffffffff177424 */ /* 0x000fe400078e00ff */
[----:B0-----:R-:W-:-:S04]  /*97e0*/  IMAD.WIDE.U32 R16, R3, UR4, R16 ;  /* 0x0000000403107c25 */ /* 0x001fc8000f8e0010 */
[----:B------:R-:W-:Y:S01]  /*97f0*/  IMAD R3, R3, UR5, RZ ;  /* 0x0000000503037c24 */ /* 0x000fe2000f8e02ff */
[----:B------:R-:W-:Y:S02]  /*9800*/  ULDC.64 UR4, c[0x0][0x650] ;  /* 0x0001940000047ab9 */ /* 0x000fe40000000a00 */
[----:B------:R-:W-:Y:S01]  /*9810*/  ISETP.GE.U32.AND P0, PT, R16, UR4, PT ;  /* 0x0000000410007c0c */ /* 0x000fe2000bf06070 */
[----:B------:R-:W-:-:S05]  /*9820*/  IMAD.IADD R17, R17, 0x1, R3 ;  /* 0x0000000111117824 */ /* 0x000fca00078e0203 */
[----:B------:R-:W-:-:S13]  /*9830*/  ISETP.GE.U32.AND.EX P0, PT, R17, UR5, PT, P0 ;  /* 0x0000000511007c0c */ /* 0x000fda000bf06100 */
[----:B------:R-:W-:Y:S05]  /*9840*/  @P0 BRA `(.L_x_284) ;  /* 0x0000000400640947 */ /* 0x000fea0003800000 */
[----:B------:R-:W0:Y:S01]  /*9850*/  S2R R12, SR_CTAID.X ;  /* 0x00000000000c7919 */ /* 0x000e220000002500 */
[----:B------:R-:W4:Y:S01]  /*9860*/  LDC.64 R10, c[0x0][0x628] ;  /* 0x00018a00ff0a7b82 */ /* 0x000f220000000a00 */
[----:B------:R-:W-:Y:S01]  /*9870*/  ULDC UR4, c[0x0][0x150] ;  /* 0x0000540000047ab9 */ /* 0x000fe20000000800 */
[----:B-123--:R-:W-:Y:S01]  /*9880*/  IMAD.MOV.U32 R8, RZ, RZ, R16 ;  /* 0x000000ffff087224 */ /* 0x00efe200078e0010 */
[----:B------:R-:W1:Y:S01]  /*9890*/  S2R R24, SR_CTAID.Y ;  /* 0x0000000000187919 */ /* 0x000e620000002600 */
[----:B------:R-:W-:-:S04]  /*98a0*/  IMAD.MOV.U32 R9, RZ, RZ, R17 ;  /* 0x000000ffff097224 */ /* 0x000fc800078e0011 */
[----:B------:R-:W2:Y:S08]  /*98b0*/  LDC R21, c[0x0][0x144] ;  /* 0x00005100ff157b82 */ /* 0x000eb00000000800 */
[----:B------:R-:W3:Y:S08]  /*98c0*/  LDC R0, c[0x0][0x630] ;  /* 0x00018c00ff007b82 */ /* 0x000ef00000000800 */
[----:B------:R-:W1:Y:S01]  /*98d0*/  LDC.64 R14, c[0x0][0x620] ;  /* 0x00018800ff0e7b82 */ /* 0x000e620000000a00 */
[----:B----4-:R-:W-:-:S04]  /*98e0*/  ISETP.NE.U32.AND P0, PT, R10, RZ, PT ;  /* 0x000000ff0a00720c */ /* 0x010fc80003f05070 */
[----:B------:R-:W-:Y:S02]  /*98f0*/  ISETP.NE.AND.EX P0, PT, R11, RZ, PT, P0 ;  /* 0x000000ff0b00720c */ /* 0x000fe40003f05300 */
[----:B0-----:R-:W-:-:S05]  /*9900*/  I2FP.F32.U32 R3, R12 ;  /* 0x0000000c00037245 */ /* 0x001fca0000201000 */
[----:B------:R-:W-:-:S04]  /*9910*/  FMUL R3, R3, UR4 ;  /* 0x0000000403037c20 */ /* 0x000fc80008400000 */
[----:B------:R0:W4:Y:S02]  /*9920*/  F2I.U32.TRUNC.NTZ R20, R3 ;  /* 0x0000000300147305 */ /* 0x000124000020f000 */
[----:B--23--:R-:W-:Y:S05]  /*9930*/  @!P0 BRA `(.L_x_285) ;  /* 0x0000000000288947 */ /* 0x00cfea0003800000 */
[----:B0-----:R-:W0:Y:S02]  /*9940*/  LDC R3, c[0x0][0x634] ;  /* 0x00018d00ff037b82 */ /* 0x001e240000000800 */
        /* <DEDUP_REMOVED lines=9> */
.L_x_285:
[----:B------:R-:W2:Y:S01]  /*99e0*/  LDC.64 R30, c[0x0][0x640] ;  /* 0x00019000ff1e7b82 */ /* 0x000ea20000000a00 */
[-CC-:B------:R-:W-:Y:S01]  /*99f0*/  SHF.R.U64 R23, R8, R0.reuse, R9.reuse ;  /* 0x0000000008177219 */ /* 0x180fe20000001209 */
[----:B----4-:R-:W-:Y:S01]  /*9a00*/  IMAD.MOV R20, RZ, RZ, -R20 ;  /* 0x000000ffff147224 */ /* 0x010fe200078e0a14 */
[----:B------:R-:W-:Y:S01]  /*9a10*/  SHF.R.U32.HI R0, RZ, R0, R9 ;  /* 0x00000000ff007219 */ /* 0x000fe20000011609 */
[----:B------:R-:W-:Y:S01]  /*9a20*/  ULDC UR4, c[0x0][0x154] ;  /* 0x0000550000047ab9 */ /* 0x000fe20000000800 */
[----:B0-----:R-:W-:Y:S01]  /*9a30*/  IADD3 R3, P0, RZ, -R23, RZ ;  /* 0x80000017ff037210 */ /* 0x001fe20007f1e0ff */
[----:B------:R-:W-:Y:S02]  /*9a40*/  IMAD R26, R21, R20, R12 ;  /* 0x00000014151a7224 */ /* 0x000fe400078e020c */
[----:B------:R-:W0:Y:S01]  /*9a50*/  LDC R6, c[0x0][0x618] ;  /* 0x00018600ff067b82 */ /* 0x000e220000000800 */
[----:B------:R-:W-:Y:S02]  /*9a60*/  IMAD.MOV.U32 R7, RZ, RZ, 0x1 ;  /* 0x00000001ff077424 */ /* 0x000fe400078e00ff */
[----:B------:R-:W-:-:S04]  /*9a70*/  IMAD.X R5, RZ, RZ, ~R0, P0 ;  /* 0x000000ffff057224 */ /* 0x000fc800000e0e00 */
[-C--:B-1----:R-:W-:Y:S01]  /*9a80*/  IMAD R0, R5, R14.reuse, RZ ;  /* 0x0000000e05007224 */ /* 0x082fe200078e02ff */
[----:B------:R-:W1:Y:S01]  /*9a90*/  LDC R8, c[0x0][0x608] ;  /* 0x00018200ff087b82 */ /* 0x000e620000000800 */
[----:B------:R-:W-:-:S04]  /*9aa0*/  IMAD.WIDE.U32 R4, R3, R14, R16 ;  /* 0x0000000e03047225 */ /* 0x000fc800078e0010 */
[----:B------:R-:W-:Y:S01]  /*9ab0*/  IMAD R3, R3, R15, R0 ;  /* 0x0000000f03037224 */ /* 0x000fe200078e0200 */
[----:B------:R-:W-:Y:S02]  /*9ac0*/  I2FP.F32.U32 R0, R24 ;  /* 0x0000001800007245 */ /* 0x000fe40000201000 */
[----:B------:R-:W3:Y:S01]  /*9ad0*/  LDC R28, c[0x0][0x658] ;  /* 0x00019600ff1c7b82 */ /* 0x000ee20000000800 */
[----:B------:R-:W-:Y:S01]  /*9ae0*/  IMAD.IADD R3, R5, 0x1, R3 ;  /* 0x0000000105037824 */ /* 0x000fe200078e0203 */
[----:B--2---:R-:W-:Y:S01]  /*9af0*/  ISETP.NE.U32.AND P0, PT, R30, RZ, PT ;  /* 0x000000ff1e00720c */ /* 0x004fe20003f05070 */
[----:B------:R-:W-:Y:S01]  /*9b00*/  FMUL R0, R0, UR4 ;  /* 0x0000000400007c20 */ /* 0x000fe20008400000 */
[----:B------:R-:W-:Y:S02]  /*9b10*/  IMAD.MOV.U32 R5, RZ, RZ, -0x1 ;  /* 0xffffffffff057424 */ /* 0x000fe400078e00ff */
[----:B------:R-:W-:Y:S01]  /*9b20*/  ISETP.NE.AND.EX P0, PT, R31, RZ, PT, P0 ;  /* 0x000000ff1f00720c */ /* 0x000fe20003f05300 */
[----:B------:R2:W4:Y:S01]  /*9b30*/  F2I.U32.TRUNC.NTZ R13, R0 ;  /* 0x00000000000d7305 */ /* 0x000522000020f000 */
[----:B------:R-:W2:Y:S01]  /*9b40*/  LDC R15, c[0x0][0x148] ;  /* 0x00005200ff0f7b82 */ /* 0x000ea20000000800 */
[----:B0-----:R-:W-:-:S02]  /*9b50*/  SHF.R.U64 R12, R4, R6, R3 ;  /* 0x00000006040c7219 */ /* 0x001fc40000001203 */
[----:B------:R-:W-:-:S05]  /*9b60*/  SHF.R.U32.HI R3, RZ, R6, R3 ;  /* 0x00000006ff037219 */ /* 0x000fca0000011603 */
[----:B------:R-:W0:Y:S01]  /*9b70*/  LDC R20, c[0x0][0x600] ;  /* 0x00018000ff147b82 */ /* 0x000e220000000800 */
[-CC-:B-1----:R-:W-:Y:S02]  /*9b80*/  SHF.R.U64 R10, R12, R8.reuse, R3.reuse ;  /* 0x000000080c0a7219 */ /* 0x182fe40000001203 */
[----:B------:R-:W-:-:S05]  /*9b90*/  SHF.R.U32.HI R3, RZ, R8, R3 ;  /* 0x00000008ff037219 */ /* 0x000fca0000011603 */
[----:B------:R-:W1:Y:S01]  /*9ba0*/  LDC R21, c[0x0][0x648] ;  /* 0x00019200ff157b82 */ /* 0x000e620000000800 */
[-C--:B---3--:R-:W-:Y:S02]  /*9bb0*/  SHF.L.U32 R4, R5, R28.reuse, RZ ;  /* 0x0000001c05047219 */ /* 0x088fe400000006ff */
[-CC-:B------:R-:W-:Y:S02]  /*9bc0*/  SHF.R.U64 R14, R10, R28.reuse, R3.reuse ;  /* 0x0000001c0a0e7219 */ /* 0x180fe40000001203 */
[----:B------:R-:W-:Y:S02]  /*9bd0*/  SHF.R.U32.HI R5, RZ, R28, R3 ;  /* 0x0000001cff057219 */ /* 0x000fe40000011603 */
[----:B------:R-:W-:Y:S01]  /*9be0*/  LOP3.LUT R153, RZ, R4, RZ, 0x33, !PT ;  /* 0x00000004ff997212 */ /* 0x000fe200078e33ff */
[----:B------:R-:W3:Y:S01]  /*9bf0*/  LDC R25, c[0x0][0x638] ;  /* 0x00018e00ff197b82 */ /* 0x000ee20000000800 */
[----:B------:R-:W-:Y:S01]  /*9c00*/  SHF.L.U32 R28, R7, R28, RZ ;  /* 0x0000001c071c7219 */ /* 0x000fe200000006ff */
[----:B------:R-:W-:-:S06]  /*9c10*/  IMAD.MOV.U32 R4, RZ, RZ, R14 ;  /* 0x000000ffff047224 */ /* 0x000fcc00078e000e */
[----:B------:R-:W0:Y:S01]  /*9c20*/  LDC R27, c[0x0][0x610] ;  /* 0x00018400ff1b7b82 */ /* 0x000e220000000800 */
[----:B----4-:R-:W-:Y:S05]  /*9c30*/  @!P0 BRA `(.L_x_286) ;  /* 0x0000000000288947 */ /* 0x010fea0003800000 */
[----:B------:R-:W4:Y:S02]  /*9c40*/  LDC R3, c[0x0][0x64c] ;  /* 0x00019300ff037b82 */ /* 0x000f240000000800 */
[----:B----4-:R-:W-:-:S05]  /*9c50*/  IADD3 R3, P0, R14, R3, RZ ;  /* 0x000000030e037210 */ /* 0x010fca0007f1e0ff */
        /* <DEDUP_REMOVED lines=8> */
.L_x_286:
[----:B------:R-:W-:Y:S01]  /*9ce0*/  ISETP.NE.AND P0, PT, R2, 0x1, PT ;  /* 0x000000010200780c */ /* 0x000fe20003f05270 */
[----:B------:R-:W-:Y:S01]  /*9cf0*/  IMAD.MOV R13, RZ, RZ, -R13 ;  /* 0x000000ffff0d7224 */ /* 0x000fe200078e0a0d */
[----:B-12---:R-:W-:Y:S01]  /*9d00*/  SHF.R.U64 R0, R4, R21, R5 ;  /* 0x0000001504007219 */ /* 0x006fe20000001205 */
[----:B0-----:R-:W-:Y:S01]  /*9d10*/  VIADD R5, R20, 0xffffffff ;  /* 0xffffffff14057836 */ /* 0x001fe20000000000 */
[----:B------:R-:W-:-:S03]  /*9d20*/  LOP3.LUT R153, R10, R153, RZ, 0xc0, !PT ;  /* 0x000000990a997212 */ /* 0x000fc600078ec0ff */
[----:B------:R-:W-:Y:S01]  /*9d30*/  IMAD.MOV R3, RZ, RZ, -R0 ;  /* 0x000000ffff037224 */ /* 0x000fe200078e0a00 */
[----:B------:R-:W-:Y:S01]  /*9d40*/  LOP3.LUT R5, R12, R5, RZ, 0xc0, !PT ;  /* 0x000000050c057212 */ /* 0x000fe200078ec0ff */
[----:B------:R-:W-:Y:S02]  /*9d50*/  IMAD R153, R28, R0, R153 ;  /* 0x000000001c997224 */ /* 0x000fe400078e0299 */
[----:B---3--:R-:W-:Y:S02]  /*9d60*/  IMAD R0, R3, R25, R14 ;  /* 0x0000001903007224 */ /* 0x008fe400078e020e */
[----:B------:R-:W-:Y:S02]  /*9d70*/  @P0 IMAD R26, R15, R13, R24 ;  /* 0x0000000d0f1a0224 */ /* 0x000fe400078e0218 */
[----:B------:R-:W-:Y:S02]  /*9d80*/  IMAD R4, R0, R20, R5 ;  /* 0x0000001400047224 */ /* 0x000fe400078e0205 */
[----:B------:R-:W-:-:S02]  /*9d90*/  IMAD R153, R153, R27, R26 ;  /* 0x0000001b99997224 */ /* 0x000fc400078e021a */
[----:B------:R-:W-:-:S03]  /*9da0*/  IMAD.MOV.U32 R3, RZ, RZ, 0x1 ;  /* 0x00000001ff037424 */ /* 0x000fc600078e00ff */
[----:B------:R-:W-:Y:S02]  /*9db0*/  SEL R152, R4, R153, !P0 ;  /* 0x0000009904987207 */ /* 0x000fe40004000000 */
[----:B------:R-:W-:Y:S02]  /*9dc0*/  PRMT R0, R3, 0x7610, R0 ;  /* 0x0000761003007816 */ /* 0x000fe40000000000 */
[----:B------:R-:W-:-:S07]  /*9dd0*/  SEL R153, R153, R4, !P0 ;  /* 0x0000000499997207 */ /* 0x000fce0004000000 */
.L_x_284:
[----:B------:R-:W-:-:S13]  /*9de0*/  LOP3.LUT P0, RZ, R0, 0xff, RZ, 0xc0, !PT ;  /* 0x000000ff00ff7812 */ /* 0x000fda000780c0ff */
[----:B------:R-:W-:Y:S05]  /*9df0*/  @P0 BRA `(.L_x_287) ;  /* 0xffffff7000800947 */ /* 0x000fea000383ffff */
[----:B------:R-:W-:Y:S05]  /*9e00*/  EXIT ;  /* 0x000000000000794d */ /* 0x000fea0003800000 */
.L_x_4:
[----:B0-----:R-:W-:Y:S01]  /*9e10*/  ULDC.64 UR4, c[0x0][0x650] ;  /* 0x0001940000047ab9 */ /* 0x001fe20000000a00 */
        /* <DEDUP_REMOVED lines=25> */
.L_x_289:
[--C-:B------:R-:W-:Y:S01]  /*9fb0*/  SHF.R.U64 R12, R10, R14, R11.reuse ;  /* 0x0000000e0a0c7219 */ /* 0x100fe2000000120b */
[----:B------:R-:W0:Y:S01]  /*9fc0*/  LDC R22, c[0x0][0x618] ;  /* 0x00018600ff167b82 */ /* 0x000e220000000800 */
[----:B------:R-:W-:Y:S01]  /*9fd0*/  I2FP.F32.U32 R6, R4 ;  /* 0x0000000400067245 */ /* 0x000fe20000201000 */
[----:B------:R-:W-:Y:S01]  /*9fe0*/  ULDC UR4, c[0x0][0x150] ;  /* 0x0000540000047ab9 */ /* 0x000fe20000000800 */
[----:B------:R-:W-:Y:S02]  /*9ff0*/  SHF.R.U32.HI R5, RZ, R14, R11 ;  /* 0x0000000eff057219 */ /* 0x000fe4000001160b */
[----:B------:R-:W-:Y:S01]  /*a000*/  IADD3 R9, P0, RZ, -R12, RZ ;  /* 0x8000000cff097210 */ /* 0x000fe20007f1e0ff */
[----:B------:R-:W-:Y:S01]  /*a010*/  FMUL R11, R6, UR4 ;  /* 0x00000004060b7c20 */ /* 0x000fe20008400000 */
[----:B------:R-:W-:Y:S01]  /*a020*/  ULDC UR4, c[0x0][0x154] ;  /* 0x0000550000047ab9 */ /* 0x000fe20000000800 */
[----:B------:R-:W1:Y:S02]  /*a030*/  LDC.64 R24, c[0x0][0x640] ;  /* 0x00019000ff187b82 */ /* 0x000e640000000a00 */
[----:B------:R-:W-:-:S02]  /*a040*/  IMAD.X R5, RZ, RZ, ~R5, P0 ;  /* 0x000000ffff057224 */ /* 0x000fc400000e0e05 */
[----:B------:R-:W2:Y:S01]  /*a050*/  F2I.U32.TRUNC.NTZ R11, R11 ;  /* 0x0000000b000b7305 */ /* 0x000ea2000020f000 */
[----:B------:R-:W-:-:S03]  /*a060*/  IMAD.WIDE.U32 R6, R9, R20, R16 ;  /* 0x0000001409067225 */ /* 0x000fc600078e0010 */
[----:B------:R-:W3:Y:S01]  /*a070*/  LDC R13, c[0x0][0x144] ;  /* 0x00005100ff0d7b82 */ /* 0x000ee20000000800 */
[----:B------:R-:W-:-:S04]  /*a080*/  IMAD R8, R5, R20, RZ ;  /* 0x0000001405087224 */ /* 0x000fc800078e02ff */
[----:B------:R-:W-:Y:S02]  /*a090*/  IMAD R5, R9, R21, R8 ;  /* 0x0000001509057224 */ /* 0x000fe400078e0208 */
[----:B------:R-:W-:Y:S01]  /*a0a0*/  IMAD.MOV.U32 R8, RZ, RZ, -0x1 ;  /* 0xffffffffff087424 */ /* 0x000fe200078e00ff */
[----:B------:R-:W4:Y:S01]  /*a0b0*/  LDC R14, c[0x0][0x608] ;  /* 0x00018200ff0e7b82 */ /* 0x000f220000000800 */
[----:B------:R-:W-:Y:S01]  /*a0c0*/  IMAD.IADD R5, R7, 0x1, R5 ;  /* 0x0000000107057824 */ /* 0x000fe200078e0205 */
[----:B------:R-:W-:-:S04]  /*a0d0*/  I2FP.F32.U32 R7, R3 ;  /* 0x0000000300077245 */ /* 0x000fc80000201000 */
[-C--:B0-----:R-:W-:Y:S01]  /*a0e0*/  SHF.R.U64 R10, R6, R22.reuse, R5 ;  /* 0x00000016060a7219 */ /* 0x081fe20000001205 */
[----:B--2---:R-:W-:Y:S01]  /*a0f0*/  IMAD.MOV R6, RZ, RZ, -R11 ;  /* 0x000000ffff067224 */ /* 0x004fe200078e0a0b */
[----:B------:R-:W0:Y:S01]  /*a100*/  LDC R9, c[0x0][0x658] ;  /* 0x00019600ff097b82 */ /* 0x000e220000000800 */
[----:B-1----:R-:W-:Y:S01]  /*a110*/  ISETP.NE.U32.AND P0, PT, R24, RZ, PT ;  /* 0x000000ff1800720c */ /* 0x002fe20003f05070 */
[----:B------:R-:W-:Y:S01]  /*a120*/  FMUL R7, R7, UR4 ;  /* 0x0000000407077c20 */ /* 0x000fe20008400000 */
[----:B------:R-:W-:Y:S02]  /*a130*/  SHF.R.U32.HI R5, RZ, R22, R5 ;  /* 0x00000016ff057219 */ /* 0x000fe40000011605 */
[----:B------:R-:W-:-:S03]  /*a140*/  ISETP.NE.AND.EX P0, PT, R25, RZ, PT, P0 ;  /* 0x000000ff1900720c */ /* 0x000fc60003f05300 */
[----:B------:R-:W1:Y:S01]  /*a150*/  LDC R20, c[0x0][0x148] ;  /* 0x00005200ff147b82 */ /* 0x000e620000000800 */
[----:B---3--:R-:W-:Y:S02]  /*a160*/  IMAD R23, R13, R6, R4 ;  /* 0x000000060d177224 */ /* 0x008fe400078e0204 */
[----:B------:R-:W-:-:S05]  /*a170*/  IMAD.MOV.U32 R6, RZ, RZ, 0x1 ;  /* 0x00000001ff067424 */ /* 0x000fca00078e00ff */
[----:B------:R-:W2:Y:S01]  /*a180*/  LDC R21, c[0x0][0x600] ;  /* 0x00018000ff157b82 */ /* 0x000ea20000000800 */
[-CC-:B----4-:R-:W-:Y:S02]  /*a190*/  SHF.R.U64 R13, R10, R14.reuse, R5.reuse ;  /* 0x0000000e0a0d7219 */ /* 0x190fe40000001205 */
[----:B------:R-:W-:Y:S02]  /*a1a0*/  SHF.R.U32.HI R4, RZ, R14, R5 ;  /* 0x0000000eff047219 */ /* 0x000fe40000011605 */
[----:B------:R3:W4:Y:S03]  /*a1b0*/  F2I.U32.TRUNC.NTZ R14, R7 ;  /* 0x00000007000e7305 */ /* 0x000726000020f000 */
[----:B------:R-:W1:Y:S01]  /*a1c0*/  LDC R26, c[0x0][0x648] ;  /* 0x00019200ff1a7b82 */ /* 0x000e620000000800 */
[-C--:B0-----:R-:W-:Y:S02]  /*a1d0*/  SHF.R.U64 R15, R13, R9.reuse, R4 ;  /* 0x000000090d0f7219 */ /* 0x081fe40000001204 */
[----:B------:R-:W-:-:S02]  /*a1e0*/  SHF.L.U32 R8, R8, R9, RZ ;  /* 0x0000000908087219 */ /* 0x000fc400000006ff */
[-C--:B------:R-:W-:Y:S01]  /*a1f0*/  SHF.R.U32.HI R5, RZ, R9.reuse, R4 ;  /* 0x00000009ff057219 */ /* 0x080fe20000011604 */
[----:B------:R-:W-:Y:S01]  /*a200*/  IMAD.MOV.U32 R4, RZ, RZ, R15 ;  /* 0x000000ffff047224 */ /* 0x000fe200078e000f */
[----:B------:R-:W-:Y:S01]  /*a210*/  SHF.L.U32 R22, R6, R9, RZ ;  /* 0x0000000906167219 */ /* 0x000fe200000006ff */
[----:B------:R-:W0:Y:S01]  /*a220*/  LDC R27, c[0x0][0x638] ;  /* 0x00018e00ff1b7b82 */ /* 0x000e220000000800 */
[----:B------:R-:W-:-:S07]  /*a230*/  LOP3.LUT R28, RZ, R8, RZ, 0x33, !PT ;  /* 0x00000008ff1c7212 */ /* 0x000fce00078e33ff */
        /* <DEDUP_REMOVED lines=12> */
.L_x_290:
[----:B------:R-:W-:Y:S01]  /*a300*/  ISETP.NE.AND P0, PT, R2, 0x1, PT ;  /* 0x000000010200780c */ /* 0x000fe20003f05270 */
[----:B--2---:R-:W-:Y:S01]  /*a310*/  VIADD R7, R21, 0xffffffff ;  /* 0xffffffff15077836 */ /* 0x004fe20000000000 */
[----:B-1----:R-:W-:Y:S01]  /*a320*/  SHF.R.U64 R5, R4, R26, R5 ;  /* 0x0000001a04057219 */ /* 0x002fe20000001205 */
[----:B------:R-:W-:Y:S01]  /*a330*/  IMAD.MOV R14, RZ, RZ, -R14 ;  /* 0x000000ffff0e7224 */ /* 0x000fe200078e0a0e */
[----:B------:R-:W-:Y:S01]  /*a340*/  LOP3.LUT R4, R13, R28, RZ, 0xc0, !PT ;  /* 0x0000001c0d047212 */ /* 0x000fe200078ec0ff */
[----:B------:R-:W-:Y:S01]  /*a350*/  IMAD.MOV.U32 R8, RZ, RZ, R12 ;  /* 0x000000ffff087224 */ /* 0x000fe200078e000c */
[----:B------:R-:W-:Y:S01]  /*a360*/  LOP3.LUT R10, R10, R7, RZ, 0xc0, !PT ;  /* 0x000000070a0a7212 */ /* 0x000fe200078ec0ff */
[----:B------:R-:W-:Y:S02]  /*a370*/  IMAD.MOV R6, RZ, RZ, -R5 ;  /* 0x000000ffff067224 */ /* 0x000fe400078e0a05 */
[----:B------:R-:W-:-:S04]  /*a380*/  IMAD R4, R22, R5, R4 ;  /* 0x0000000516047224 */ /* 0x000fc800078e0204 */
[----:B------:R-:W-:Y:S02]  /*a390*/  @P0 IMAD R23, R20, R14, R3 ;  /* 0x0000000e14170224 */ /* 0x000fe400078e0203 */
[----:B0-----:R-:W-:Y:S02]  /*a3a0*/  IMAD R3, R6, R27, R15 ;  /* 0x0000001b06037224 */ /* 0x001fe400078e020f */
[----:B------:R-:W-:Y:S02]  /*a3b0*/  IMAD R7, R4, R29, R23 ;  /* 0x0000001d04077224 */ /* 0x000fe400078e0217 */
[----:B------:R-:W-:Y:S02]  /*a3c0*/  IMAD R4, R3, R21, R10 ;  /* 0x0000001503047224 */ /* 0x000fe400078e020a */
[----:B------:R-:W-:-:S03]  /*a3d0*/  IMAD.MOV.U32 R6, RZ, RZ, 0x1 ;  /* 0x00000001ff067424 */ /* 0x000fc600078e00ff */
[----:B------:R-:W-:Y:S02]  /*a3e0*/  SEL R9, R4, R7, !P0 ;  /* 0x0000000704097207 */ /* 0x000fe40004000000 */
[----:B------:R-:W-:-:S07]  /*a3f0*/  SEL R7, R7, R4, !P0 ;  /* 0x0000000407077207 */ /* 0x000fce0004000000 */
.L_x_288:
[----:B------:R-:W-:-:S08]  /*a400*/  NOP ;  /* 0x0000000000007918 */ /* 0x000fd00000000000 */
[----:B------:R-:W0:-:S00]  /*a410*/  USETMAXREG.DEALLOC.CTAPOOL 0x28 ;  /* 0x00000028000079c8 */ /* 0x000e0000080e0500 */
[----:B0-----:R-:W-:-:S13]  /*a420*/  ISETP.NE.AND P0, PT, R0, RZ, PT ;  /* 0x000000ff0000720c */ /* 0x001fda0003f05270 */
[----:B------:R-:W-:Y:S05]  /*a430*/  @P0 EXIT ;  /* 0x000000000000094d */ /* 0x000fea0003800000 */
[----:B------:R-:W-:Y:S01]  /*a440*/  LOP3.LUT P0, RZ, R6, 0xff, RZ, 0xc0, !PT ;  /* 0x000000ff06ff7812 */ /* 0x000fe2000780c0ff */
[----:B------:R-:W-:Y:S02]  /*a450*/  IMAD.MOV.U32 R0, RZ, RZ, 0x1 ;  /* 0x00000001ff007424 */ /* 0x000fe400078e00ff */
[----:B------:R-:W-:-:S10]  /*a460*/  IMAD.MOV.U32 R12, RZ, RZ, RZ ;  /* 0x000000ffff0c7224 */ /* 0x000fd400078e00ff */
[----:B------:R-:W-:Y:S05]  /*a470*/  @!P0 BRA `(.L_x_291) ;  /* 0x0000000c00888947 */ /* 0x000fea0003800000 */
[----:B------:R-:W0:Y:S01]  /*a480*/  LDC R0, c[0x0][0x28c] ;  /* 0x0000a300ff007b82 */ /* 0x000e220000000800 */
[----:B------:R-:W-:Y:S01]  /*a490*/  ULDC UR5, c[0x0][0x658] ;  /* 0x0001960000057ab9 */ /* 0x000fe20000000800 */
[----:B------:R-:W-:Y:S01]  /*a4a0*/  UMOV UR7, 0xffffffff ;  /* 0xffffffff00077882 */ /* 0x000fe20000000000 */
[----:B------:R-:W-:Y:S01]  /*a4b0*/  ULDC UR6, c[0x0][0xc] ;  /* 0x0000030000067ab9 */ /* 0x000fe20000000800 */
[----:B------:R-:W-:Y:S01]  /*a4c0*/  USHF.L.U32 UR9, UR7, UR5, URZ ;  /* 0x0000000507097299 */ /* 0x000fe2000800063f */
[C---:B------:R-:W-:Y:S01]  /*a4d0*/  LOP3.LUT P2, RZ, R18.reuse, 0x7f, RZ, 0xc0, !PT ;  /* 0x0000007f12ff7812 */ /* 0x040fe2000784c0ff */
[----:B------:R-:W-:Y:S01]  /*a4e0*/  UMOV UR8, 0x1 ;  /* 0x0000000100087882 */ /* 0x000fe20000000000 */
[----:B------:R-:W-:Y:S01]  /*a4f0*/  ULDC UR7, c[0x0][0x10] ;  /* 0x0000040000077ab9 */ /* 0x000fe20000000800 */
[----:B------:R-:W-:Y:S01]  /*a500*/  LOP3.LUT P0, RZ, R18, 0x1f, RZ, 0xc0, !PT ;  /* 0x0000001f12ff7812 */ /* 0x000fe2000780c0ff */
[----:B------:R-:W-:Y:S01]  /*a510*/  UIMAD.WIDE.U32 UR6, UR6, UR7, URZ ;  /* 0x00000007060672a5 */ /* 0x000fe2000f8e003f */
[----:B------:R-:W-:Y:S01]  /*a520*/  BSSY B0, `(.L_x_291) ;  /* 0x00000d7000007945 */ /* 0x000fe20003800000 */
[----:B------:R-:W-:Y:S01]  /*a530*/  USHF.L.U32 UR5, UR8, UR5, URZ ;  /* 0x0000000508057299 */ /* 0x000fe2000800063f */
[----:B------:R-:W-:Y:S01]  /*a540*/  IMAD.MOV.U32 R13, RZ, RZ, 0x1 ;  /* 0x00000001ff0d7424 */ /* 0x000fe200078e00ff */
[----:B------:R-:W-:Y:S01]  /*a550*/  LOP3.LUT R11, R19, 0x2, RZ, 0xfc, !PT ;  /* 0x00000002130b7812 */ /* 0x000fe200078efcff */
[----:B------:R-:W-:Y:S01]  /*a560*/  ULDC UR8, c[0x0][0x14] ;  /* 0x0000050000087ab9 */ /* 0x000fe20000000800 */
[----:B------:R-:W-:Y:S01]  /*a570*/  PLOP3.LUT P0, PT, P0, P2, PT, 0x8a, 0x0 ;  /* 0x000000000000781c */ /* 0x000fe20000705172 */
[----:B------:R-:W-:Y:S01]  /*a580*/  UIMAD.WIDE.U32 UR38, UR6, UR8, URZ ;  /* 0x00000008062672a5 */ /* 0x000fe2000f8e003f */
[----:B------:R-:W-:Y:S01]  /*a590*/  IMAD.MOV.U32 R12, RZ, RZ, RZ ;  /* 0x000000ffff0c7224 */ /* 0x000fe200078e00ff */
[----:B------:R-:W-:Y:S01]  /*a5a0*/  UIMAD UR7, UR7, UR8, URZ ;  /* 0x00000008070772a4 */ /* 0x000fe2000f8e023f */
[----:B------:R-:W-:Y:S01]  /*a5b0*/  ULDC UR4, c[0x0][0x600] ;  /* 0x0001800000047ab9 */ /* 0x000fe20000000800 */
[----:B------:R-:W-:-:S02]  /*a5c0*/  ULOP3.LUT UR6, URZ, UR9, URZ, 0x33, !UPT ;  /* 0x000000093f067292 */ /* 0x000fc4000f8e333f */
[----:B------:R-:W-:Y:S01]  /*a5d0*/  UIADD3 UR4, UR4, -0x1, URZ ;  /* 0xffffffff04047890 */ /* 0x000fe2000fffe03f */
[----:B0-----:R-:W-:Y:S01]  /*a5e0*/  VIADD R0, R0, 0x1f ;  /* 0x0000001f00007836 */ /* 0x001fe20000000000 */
[----:B------:R-:W-:Y:S01]  /*a5f0*/  UIADD3 UR7, UR39, UR7, URZ ;  /* 0x0000000727077290 */ /* 0x000fe2000fffe03f */
[----:B------:R-:W-:-:S03]  /*a600*/  ULDC.64 UR46, c[0x0][0x198] ;  /* 0x00006600002e7ab9 */ /* 0x000fc60000000a00 */
[----:B------:R-:W-:-:S04]  /*a610*/  SHF.R.S32.HI R3, RZ, 0x1f, R0 ;  /* 0x0000001fff037819 */ /* 0x000fc80000011400 */
[----:B------:R-:W-:Y:S01]  /*a620*/  LEA.HI R3, R3, R0, RZ, 0x5 ;  /* 0x0000000003037211 */ /* 0x000fe200078f28ff */
[----:B------:R-:W-:-:S03]  /*a630*/  IMAD.MOV.U32 R0, RZ, RZ, 0x1 ;  /* 0x00000001ff007424 */ /* 0x000fc600078e00ff */
[----:B------:R-:W-:-:S05]  /*a640*/  SHF.R.S32.HI R3, RZ, 0x5, R3 ;  /* 0x00000005ff037819 */ /* 0x000fca0000011403 */
[----:B------:R-:W-:-:S07]  /*a650*/  VIADD R10, R3, 0x1 ;  /* 0x00000001030a7836 */ /* 0x000fce0000000000 */
.L_x_303:
[----:B------:R-:W-:-:S03]  /*a660*/  UMOV UR8, 0xffffffff ;  /* 0xffffffff00087882 */ /* 0x000fc60000000000 */
[----:B------:R-:W-:Y:S05]  /*a670*/  BRA.DIV UR8, `(.L_x_292) ;  /* 0x0000001208a87947 */ /* 0x000fea000b800000 */
[----:B------:R-:W-:-:S13]  /*a680*/  ELECT P6, URZ, PT ;  /* 0x00000000003f782f */ /* 0x000fda00038c0000 */
.L_x_319:
[----:B------:R-:W-:Y:S04]  /*a690*/  BSSY B1, `(.L_x_293) ;  /* 0x000004e000017945 */ /* 0x000fe80003800000 */
[----:B------:R-:W-:Y:S05]  /*a6a0*/  @!P6 BRA `(.L_x_294) ;  /* 0x000000040030e947 */ /* 0x000fea0003800000 */
[----:B------:R-:W0:Y:S02]  /*a6b0*/  LDC R4, c[0x0][0x28c] ;  /* 0x0000a300ff047b82 */ /* 0x000e240000000800 */
[----:B0-----:R-:W-:-:S13]  /*a6c0*/  ISETP.GE.AND P1, PT, R4, 0x1, PT ;  /* 0x000000010400780c */ /* 0x001fda0003f26270 */
[----:B------:R-:W-:Y:S05]  /*a6d0*/  @!P1 BRA `(.L_x_294) ;  /* 0x0000000400249947 */ /* 0x000fea0003800000 */
[----:B------:R-:W-:Y:S02]  /*a6e0*/  IMAD.SHL.U32 R15, R9, 0x100, RZ ;  /* 0x00000100090f7824 */ /* 0x000fe400078e00ff */
[----:B------:R-:W-:Y:S02]  /*a6f0*/  IMAD.SHL.U32 R18, R7, 0x80, RZ ;  /* 0x0000008007127824 */ /* 0x000fe400078e00ff */
[----:B------:R-:W-:Y:S02]  /*a700*/  IMAD.MOV.U32 R20, RZ, RZ, RZ ;  /* 0x000000ffff147224 */ /* 0x000fe400078e00ff */
[----:B------:R-:W-:Y:S02]  /*a710*/  IMAD.MOV.U32 R4, RZ, RZ, R10 ;  /* 0x000000ffff047224 */ /* 0x000fe400078e000a */
[----:B------:R-:W-:Y:S02]  /*a720*/  IMAD.MOV.U32 R5, RZ, RZ, R0 ;  /* 0x000000ffff057224 */ /* 0x000fe400078e0000 */
[----:B------:R-:W-:-:S02]  /*a730*/  IMAD.MOV.U32 R6, RZ, RZ, R12 ;  /* 0x000000ffff067224 */ /* 0x000fc400078e000c */
[C---:B------:R-:W-:Y:S02]  /*a740*/  VIADD R22, R15.reuse, 0x40 ;  /* 0x000000400f167836 */ /* 0x040fe40000000000 */
[C---:B------:R-:W-:Y:S02]  /*a750*/  VIADD R23, R15.reuse, 0x80 ;  /* 0x000000800f177836 */ /* 0x040fe40000000000 */
[----:B------:R-:W-:-:S07]  /*a760*/  VIADD R24, R15, 0xc0 ;  /* 0x000000c00f187836 */ /* 0x000fce0000000000 */
.L_x_298:
[----:B------:R-:W0:Y:S01]  /*a770*/  S2R R14, SR_CgaCtaId ;  /* 0x00000000000e7919 */ /* 0x000e220000008800 */
[----:B------:R-:W-:Y:S01]  /*a780*/  MOV R7, 0x400 ;  /* 0x0000040000077802 */ /* 0x000fe20000000f00 */
[----:B------:R-:W1:Y:S03]  /*a790*/  @!P2 LDC R9, c[0x0][0x500] ;  /* 0x00014000ff09ab82 */ /* 0x000e660000000800 */
[----:B0-----:R-:W-:Y:S02]  /*a7a0*/  LEA R21, R14, R7, 0x18 ;  /* 0x000000070e157211 */ /* 0x001fe400078ec0ff */
[----:B------:R-:W-:-:S03]  /*a7b0*/  SHF.L.U32 R7, R5, 0x1f, RZ ;  /* 0x0000001f05077819 */ /* 0x000fc600000006ff */
[----:B------:R-:W-:-:S04]  /*a7c0*/  IMAD R14, R6, 0x8, R21 ;  /* 0x00000008060e7824 */ /* 0x000fc800078e0215 */
[----:B------:R-:W0:Y:S02]  /*a7d0*/  SYNCS.PHASECHK.TRANS64.TRYWAIT P1, [R14+URZ+0x48], R7 ;  /* 0x000048070e0075a7 */ /* 0x000e24000802017f */
[----:B01----:R-:W-:Y:S05]  /*a7e0*/  @!P1 BRA `(.L_x_295) ;  /* 0x00000010006c9947 */ /* 0x003fea0003800000 */
.L_x_320:
[----:B0-----:R-:W-:Y:S01]  /*a7f0*/  PRMT R7, R11, 0x9910, RZ ;  /* 0x000099100b077816 */ /* 0x001fe200000000ff */
[----:B------:R0:W-:Y:S03]  /*a800*/  @!P2 SYNCS.ARRIVE.TRANS64 RZ, [R14+URZ], R9 ;  /* 0x000000090effa9a7 */ /* 0x0001e6000800003f */
[----:B------:R-:W-:-:S13]  /*a810*/  ISETP.NE.AND P1, PT, R7, 0x2, PT ;  /* 0x000000020700780c */ /* 0x000fda0003f25270 */
[----:B0-----:R-:W-:Y:S05]  /*a820*/  @P1 BRA `(.L_x_296) ;  /* 0x0000000000041947 */ /* 0x001fea0003800000 */
[----:B------:R-:W-:Y:S01]  /*a830*/  BPT.TRAP 0x1 ;  /* 0x000000040000795c */ /* 0x000fe20000300000 */
.L_x_296:
[----:B------:R-:W-:Y:S05]  /*a840*/  @P0 BRA `(.L_x_297) ;  /* 0x0000000000040947 */ /* 0x000fea0003800000 */
[----:B------:R-:W-:Y:S01]  /*a850*/  BPT.TRAP 0x1 ;  /* 0x000000040000795c */ /* 0x000fe20000300000 */
.L_x_297:
[--C-:B------:R-:W-:Y:S01]  /*a860*/  IMAD R7, R6, 0x2000, R21.reuse ;  /* 0x0000200006077824 */ /* 0x100fe200078e0215 */
[----:B------:R-:W-:Y:S01]  /*a870*/  R2UR UR43, R20 ;  /* 0x00000000142b72ca */ /* 0x000fe200000e0000 */
[----:B------:R-:W-:Y:S01]  /*a880*/  IMAD R21, R6, 0x4000, R21 ;  /* 0x0000400006157824 */ /* 0x000fe200078e0215 */
[----:B------:R-:W-:Y:S01]  /*a890*/  R2UR UR9, R14 ;  /* 0x000000000e0972ca */ /* 0x000fe200000e0000 */
[----:B------:R-:W-:Y:S01]  /*a8a0*/  UIADD3 UR14, UP0, UR46, 0xf0, URZ ;  /* 0x000000f02e0e7890 */ /* 0x000fe2000ff1e03f */
[----:B------:R-:W-:Y:S01]  /*a8b0*/  R2UR UR8, R7 ;  /* 0x00000000070872ca */ /* 0x000fe200000e0000 */
[----:B------:R-:W-:Y:S01]  /*a8c0*/  VIADD R4, R4, 0xffffffff ;  /* 0xffffffff04047836 */ /* 0x000fe20000000000 */
[----:B------:R-:W-:Y:S01]  /*a8d0*/  R2UR UR16, R21 ;  /* 0x00000000151072ca */ /* 0x000fe200000e0000 */
[----:B------:R-:W-:Y:S01]  /*a8e0*/  UIADD3 UR22, UP1, UR46, 0x1f0, URZ ;  /* 0x000001f02e167890 */ /* 0x000fe2000ff3e03f */
[----:B------:R-:W-:Y:S01]  /*a8f0*/  R2UR UR12, R8 ;  /* 0x00000000080c72ca */ /* 0x000fe200000e0000 */
[----:B------:R-:W-:Y:S01]  /*a900*/  UIADD3.X UR15, URZ, UR47, URZ, UP0, !UPT ;  /* 0x0000002f3f0f7290 */ /* 0x000fe200087fe43f */
[----:B------:R-:W-:Y:S01]  /*a910*/  R2UR UR11, R18 ;  /* 0x00000000120b72ca */ /* 0x000fe200000e0000 */
[----:B------:R-:W-:Y:S01]  /*a920*/  UIADD3.X UR23, URZ, UR47, URZ, UP1, !UPT ;  /* 0x0000002f3f177290 */ /* 0x000fe20008ffe43f */
[----:B------:R-:W-:Y:S01]  /*a930*/  R2UR UR42, R15 ;  /* 0x000000000f2a72ca */ /* 0x000fe200000e0000 */
[----:B------:R-:W-:Y:S01]  /*a940*/  VIADD R6, R6, 0x1 ;  /* 0x0000000106067836 */ /* 0x000fe20000000000 */
[----:B------:R-:W-:Y:S01]  /*a950*/  R2UR UR34, R22 ;  /* 0x00000000162272ca */ /* 0x000fe200000e0000 */
[----:B------:R-:W-:Y:S01]  /*a960*/  UMOV UR30, 0x0 ;  /* 0x00000000001e7882 */ /* 0x000fe20000000000 */
[----:B------:R-:W-:Y:S01]  /*a970*/  R2UR UR26, R23 ;  /* 0x00000000171a72ca */ /* 0x000fe200000e0000 */
[----:B------:R-:W-:Y:S01]  /*a980*/  UIADD3 UR8, UR8, 0x180, URZ ;  /* 0x0000018008087890 */ /* 0x000fe2000fffe03f */
[----:B------:R-:W-:Y:S01]  /*a990*/  R2UR UR18, R24 ;  /* 0x00000000181272ca */ /* 0x000fe200000e0000 */
[----:B------:R-:W-:Y:S01]  /*a9a0*/  UIADD3 UR40, UR16, 0x12180, URZ ;  /* 0x0001218010287890 */ /* 0x000fe2000fffe03f */
[----:B------:R-:W-:Y:S01]  /*a9b0*/  ISETP.GT.AND P3, PT, R4, 0x1, PT ;  /* 0x000000010400780c */ /* 0x000fe20003f64270 */
[----:B------:R-:W-:Y:S01]  /*a9c0*/  UIADD3 UR32, UR16, 0x13180, URZ ;  /* 0x0001318010207890 */ /* 0x000fe2000fffe03f */
[----:B------:R-:W-:Y:S01]  /*a9d0*/  ISETP.NE.AND P1, PT, R6, 0x9, PT ;  /* 0x000000090600780c */ /* 0x000fe20003f25270 */
[----:B------:R-:W-:Y:S01]  /*a9e0*/  UIADD3 UR24, UR16, 0x14180, URZ ;  /* 0x0001418010187890 */ /* 0x000fe2000fffe03f */
[----:B------:R-:W-:Y:S01]  /*a9f0*/  VIADD R20, R20, 0x20 ;  /* 0x0000002014147836 */ /* 0x000fe20000000000 */
[----:B------:R-:W-:Y:S01]  /*aa00*/  UIADD3 UR16, UR16, 0x15180, URZ ;  /* 0x0001518010107890 */ /* 0x000fe2000fffe03f */
[----:B------:R-:W-:Y:S01]  /*aa10*/  SEL R14, RZ, 0x1, P1 ;  /* 0x00000001ff0e7807 */ /* 0x000fe20000800000 */
[----:B------:R-:W-:Y:S01]  /*aa20*/  UMOV UR31, 0x10000000 ;  /* 0x10000000001f7882 */ /* 0x000fe20000000000 */
[----:B------:R-:W-:Y:S01]  /*aa30*/  UMOV UR10, UR43 ;  /* 0x0000002b000a7c82 */ /* 0x000fe20008000000 */
[----:B------:R-:W-:Y:S01]  /*aa40*/  UMOV UR41, UR9 ;  /* 0x0000000900297c82 */ /* 0x000fe20008000000 */
[----:B------:R-:W-:Y:S01]  /*aa50*/  UMOV UR44, UR12 ;  /* 0x0000000c002c7c82 */ /* 0x000fe20008000000 */
[----:B------:R-:W-:Y:S01]  /*aa60*/  UMOV UR33, UR9 ;  /* 0x0000000900217c82 */ /* 0x000fe20008000000 */
[----:B------:R-:W-:Y:S01]  /*aa70*/  UMOV UR35, UR43 ;  /* 0x0000002b00237c82 */ /* 0x000fe20008000000 */
[----:B------:R-:W-:Y:S01]  /*aa80*/  UMOV UR36, UR12 ;  /* 0x0000000c00247c82 */ /* 0x000fe20008000000 */
[----:B------:R0:W-:Y:S01]  /*aa90*/  UTMALDG.3D [UR8], [UR14], desc[UR30] ;  /* 0x00001e080e0075b4 */ /* 0x0001e20008011000 */
[----:B------:R-:W-:Y:S01]  /*aaa0*/  UMOV UR25, UR9 ;  /* 0x0000000900197c82 */ /* 0x000fe20008000000 */
[----:B------:R-:W-:Y:S01]  /*aab0*/  UMOV UR27, UR43 ;  /* 0x0000002b001b7c82 */ /* 0x000fe20008000000 */
[----:B------:R-:W-:Y:S01]  /*aac0*/  UMOV UR28, UR12 ;  /* 0x0000000c001c7c82 */ /* 0x000fe20008000000 */
[----:B------:R-:W-:Y:S01]  /*aad0*/  UMOV UR17, UR9 ;  /* 0x0000000900117c82 */ /* 0x000fe20008000000 */
[----:B------:R-:W-:Y:S01]  /*aae0*/  UMOV UR19, UR43 ;  /* 0x0000002b00137c82 */ /* 0x000fe20008000000 */
[----:B------:R-:W-:Y:S01]  /*aaf0*/  UMOV UR20, UR12 ;  /* 0x0000000c00147c82 */ /* 0x000fe20008000000 */
[----:B------:R-:W-:Y:S01]  /*ab00*/  LOP3.LUT R5, R5, R14, RZ, 0x3c, !PT ;  /* 0x0000000e05057212 */ /* 0x000fe200078e3cff */
[----:B------:R0:W-:Y:S01]  /*ab10*/  UTMALDG.3D [UR40], [UR22], desc[UR30] ;  /* 0x00001e28160075b4 */ /* 0x0001e20008011000 */
[----:B------:R-:W-:Y:S01]  /*ab20*/  SEL R6, R6, RZ, P1 ;  /* 0x000000ff06067207 */ /* 0x000fe20000800000 */
[----:B------:R0:W-:Y:S01]  /*ab30*/  UTMALDG.3D [UR32], [UR22], desc[UR30] ;  /* 0x00001e20160075b4 */ /* 0x0001e20008011000 */
[----:B------:R0:W-:Y:S01]  /*ab40*/  UTMALDG.3D [UR24], [UR22], desc[UR30] ;  /* 0x00001e18160075b4 */ /* 0x0001e20008011000 */
[----:B------:R0:W-:Y:S02]  /*ab50*/  UTMALDG.3D [UR16], [UR22], desc[UR30] ;  /* 0x00001e10160075b4 */ /* 0x0001e40008011000 */
[----:B0-----:R-:W-:Y:S05]  /*ab60*/  @P3 BRA `(.L_x_298) ;  /* 0xfffffffc00003947 */ /* 0x001fea000383ffff */
.L_x_294:
[----:B------:R-:W-:Y:S05]  /*ab70*/  BSYNC B1 ;  /* 0x0000000000017941 */ /* 0x000fea0003800000 */
.L_x_293:
[----:B------:R-:W-:Y:S01]  /*ab80*/  LOP3.LUT P3, RZ, R13, 0xff, RZ, 0xc0, !PT ;  /* 0x000000ff0dff7812 */ /* 0x000fe2000786c0ff */
[----:B------:R-:W-:Y:S01]  /*ab90*/  IMAD.IADD R12, R3, 0x1, R12 ;  /* 0x00000001030c7824 */ /* 0x000fe200078e020c */
[----:B------:R-:W-:Y:S01]  /*aba0*/  IADD3 R16, P4, R16, UR38, RZ ;  /* 0x0000002610107c10 */ /* 0x000fe2000ff9e0ff */
[----:B------:R-:W-:Y:S01]  /*abb0*/  ULDC.64 UR8, c[0x0][0x650] ;  /* 0x0001940000087ab9 */ /* 0x000fe20000000a00 */
[----:B------:R-:W-:Y:S01]  /*abc0*/  BSSY B1, `(.L_x_299) ;  /* 0x000006a000017945 */ /* 0x000fe20003800000 */
[----:B------:R-:W-:Y:S01]  /*abd0*/  IMAD.MOV.U32 R9, RZ, RZ, -0x1 ;  /* 0xffffffffff097424 */ /* 0x000fe200078e00ff */
[----:B------:R-:W-:Y:S01]  /*abe0*/  ISETP.GT.U32.AND P1, PT, R12, 0x8, PT ;  /* 0x000000080c00780c */ /* 0x000fe20003f24070 */
[----:B------:R-:W-:Y:S01]  /*abf0*/  IMAD.MOV.U32 R8, RZ, RZ, -0x1 ;  /* 0xffffffffff087424 */ /* 0x000fe200078e00ff */
[----:B------:R-:W-:Y:S02]  /*ac00*/  IADD3.X R17, R17, UR7, RZ, P4, !PT ;  /* 0x0000000711117c10 */ /* 0x000fe4000a7fe4ff */
[----:B------:R-:W-:-:S02]  /*ac10*/  ISETP.LT.U32.AND P1, PT, R3, 0x9, P1 ;  /* 0x000000090300780c */ /* 0x000fc40000f21070 */
[----:B------:R-:W-:Y:S01]  /*ac20*/  PRMT R13, RZ, 0x7610, R13 ;  /* 0x00007610ff0d7816 */ /* 0x000fe2000000000d */
[----:B------:R-:W0:Y:S01]  /*ac30*/  @P3 S2R R5, SR_CgaCtaId ;  /* 0x0000000000053919 */ /* 0x000e220000008800 */
[----:B------:R-:W-:-:S04]  /*ac40*/  @P3 MOV R4, 0x400 ;  /* 0x0000040000043802 */ /* 0x000fc80000000f00 */
[----:B0-----:R-:W-:Y:S01]  /*ac50*/  @P3 LEA R6, R5, R4, 0x18 ;  /* 0x0000000405063211 */ /* 0x001fe200078ec0ff */
[----:B------:R-:W-:-:S03]  /*ac60*/  IMAD.WIDE.U32 R4, R12, 0x38e38e39, RZ ;  /* 0x38e38e390c047825 */ /* 0x000fc600078e00ff */
[----:B------:R0:W-:Y:S01]  /*ac70*/  @P3 SYNCS.ARRIVE.TRANS64.A1T0 RZ, [R6+URZ+0xa8], RZ ;  /* 0x0000a8ff06ff39a7 */ /* 0x0001e2000810003f */
[----:B------:R-:W-:Y:S02]  /*ac80*/  ISETP.GE.U32.AND P3, PT, R3, 0x9, PT ;  /* 0x000000090300780c */ /* 0x000fe40003f66070 */
[----:B------:R-:W-:Y:S02]  /*ac90*/  SHF.R.U32.HI R7, RZ, 0x1, R5 ;  /* 0x00000001ff077819 */ /* 0x000fe40000011605 */
[----:B------:R-:W-:Y:S02]  /*aca0*/  SEL R5, RZ, 0x1, !P1 ;  /* 0x00000001ff057807 */ /* 0x000fe40004800000 */
[----:B------:R-:W-:Y:S01]  /*acb0*/  ISETP.GE.U32.AND P1, PT, R16, UR8, PT ;  /* 0x0000000810007c0c */ /* 0x000fe2000bf26070 */
[----:B------:R-:W-:Y:S01]  /*acc0*/  IMAD R12, R7, -0x9, R12 ;  /* 0xfffffff7070c7824 */ /* 0x000fe200078e020c */
[----:B------:R-:W-:Y:S02]  /*acd0*/  LOP3.LUT R0, R0, R5, RZ, 0x3c, !PT ;  /* 0x0000000500007212 */ /* 0x000fe400078e3cff */
[----:B------:R-:W-:-:S02]  /*ace0*/  ISETP.GE.U32.AND.EX P1, PT, R17, UR9, PT, P1 ;  /* 0x0000000911007c0c */ /* 0x000fc4000bf26110 */
[----:B------:R-:W-:Y:S02]  /*acf0*/  PRMT R4, RZ, 0x7610, R4 ;  /* 0x00007610ff047816 */ /* 0x000fe40000000004 */
[----:B------:R-:W-:Y:S01]  /*ad00*/  @P3 LOP3.LUT R0, R0, 0x1, R7, 0x78, !PT ;  /* 0x0000000100003812 */ /* 0x000fe200078e7807 */
[----:B------:R-:W-:-:S08]  /*ad10*/  IMAD.MOV.U32 R7, RZ, RZ, -0x1 ;  /* 0xffffffffff077424 */ /* 0x000fd000078e00ff */
[----:B0-----:R-:W-:Y:S05]  /*ad20*/  @P1 BRA `(.L_x_300) ;  /* 0x00000004004c1947 */ /* 0x001fea0003800000 */
[----:B------:R-:W-:Y:S01]  /*ad30*/  ULDC.64 UR8, c[0x0][0x628] ;  /* 0x00018a0000087ab9 */ /* 0x000fe20000000a00 */
[----:B------:R-:W0:Y:S01]  /*ad40*/  S2R R15, SR_CTAID.X ;  /* 0x00000000000f7919 */ /* 0x000e220000002500 */
[----:B------:R-:W-:Y:S01]  /*ad50*/  ISETP.NE.U32.AND P1, PT, RZ, UR8, PT ;  /* 0x00000008ff007c0c */ /* 0x000fe2000bf25070 */
[----:B------:R-:W-:Y:S01]  /*ad60*/  ULDC UR11, c[0x0][0x630] ;  /* 0x00018c00000b7ab9 */ /* 0x000fe20000000800 */
[----:B------:R-:W-:Y:S01]  /*ad70*/  IMAD.MOV.U32 R4, RZ, RZ, R16 ;  /* 0x000000ffff047224 */ /* 0x000fe200078e0010 */
[----:B------:R-:W1:Y:S01]  /*ad80*/  S2R R14, SR_CTAID.Y ;  /* 0x00000000000e7919 */ /* 0x000e620000002600 */
[----:B------:R-:W-:Y:S01]  /*ad90*/  ISETP.NE.AND.EX P1, PT, RZ, UR9, PT, P1 ;  /* 0x00000009ff007c0c */ /* 0x000fe2000bf25310 */
[----:B------:R-:W-:-:S12]  /*ada0*/  IMAD.MOV.U32 R5, RZ, RZ, R17 ;  /* 0x000000ffff057224 */ /* 0x000fd800078e0011 */
[----:B------:R-:W-:Y:S05]  /*adb0*/  @!P1 BRA `(.L_x_301) ;  /* 0x0000000000289947 */ /* 0x000fea0003800000 */
[----:B------:R-:W-:Y:S02]  /*adc0*/  ULDC UR10, c[0x0][0x634] ;  /* 0x00018d00000a7ab9 */ /* 0x000fe40000000800 */
[----:B------:R-:W-:-:S05]  /*add0*/  IADD3 R9, P1, R16, UR10, RZ ;  /* 0x0000000a10097c10 */ /* 0x000fca000ff3e0ff */
[----:B------:R-:W-:-:S04]  /*ade0*/  IMAD.X R21, RZ, RZ, R17, P1 ;  /* 0x000000ffff157224 */ /* 0x000fc800008e0611 */
[----:B------:R-:W-:-:S04]  /*adf0*/  IMAD.WIDE.U32 R6, R21, UR8, RZ ;  /* 0x0000000815067c25 */ /* 0x000fc8000f8e00ff */
[----:B------:R-:W-:-:S04]  /*ae00*/  IMAD.WIDE.U32 R6, P1, R9, UR9, R6 ;  /* 0x0000000909067c25 */ /* 0x000fc8000f820006 */
[----:B------:R-:W-:-:S04]  /*ae10*/  IMAD.WIDE.U32 R8, R9, UR8, RZ ;  /* 0x0000000809087c25 */ /* 0x000fc8000f8e00ff */
[----:B------:R-:W-:Y:S01]  /*ae20*/  IMAD.X R5, RZ, RZ, RZ, P1 ;  /* 0x000000ffff057224 */ /* 0x000fe200008e06ff */
[----:B------:R-:W-:Y:S01]  /*ae30*/  IADD3 RZ, P1, R9, R6, RZ ;  /* 0x0000000609ff7210 */ /* 0x000fe20007f3e0ff */
[----:B------:R-:W-:-:S04]  /*ae40*/  IMAD.MOV.U32 R4, RZ, RZ, R7 ;  /* 0x000000ffff047224 */ /* 0x000fc800078e0007 */
[----:B------:R-:W-:-:S08]  /*ae50*/  IMAD.WIDE.U32.X R4, R21, UR9, R4, P1 ;  /* 0x0000000915047c25 */ /* 0x000fd000088e0404 */
.L_x_301:
[--C-:B------:R-:W-:Y:S01]  /*ae60*/  SHF.R.U64 R8, R4, UR11, R5.reuse ;  /* 0x0000000b04087c19 */ /* 0x100fe20008001205 */
[----:B------:R-:W-:Y:S01]  /*ae70*/  ULDC.64 UR8, c[0x0][0x620] ;  /* 0x0001880000087ab9 */ /* 0x000fe20000000a00 */
[----:B------:R-:W-:Y:S01]  /*ae80*/  SHF.R.U32.HI R4, RZ, UR11, R5 ;  /* 0x0000000bff047c19 */ /* 0x000fe20008011605 */
[----:B------:R-:W2:Y:S01]  /*ae90*/  LDC R24, c[0x0][0x144] ;  /* 0x00005100ff187b82 */ /* 0x000ea20000000800 */
[----:B------:R-:W-:Y:S01]  /*aea0*/  IADD3 R7, P1, RZ, -R8, RZ ;  /* 0x80000008ff077210 */ /* 0x000fe20007f3e0ff */
[----:B------:R-:W-:Y:S01]  /*aeb0*/  ULDC.64 UR12, c[0x0][0x640] ;  /* 0x00019000000c7ab9 */ /* 0x000fe20000000a00 */
[----:B0-----:R-:W-:Y:S01]  /*aec0*/  I2FP.F32.U32 R9, R15 ;  /* 0x0000000f00097245 */ /* 0x001fe20000201000 */
[----:B------:R-:W-:Y:S02]  /*aed0*/  ULDC UR10, c[0x0][0x608] ;  /* 0x00018200000a7ab9 */ /* 0x000fe40000000800 */
[----:B------:R-:W-:Y:S01]  /*aee0*/  IMAD.X R4, RZ, RZ, ~R4, P1 ;  /* 0x000000ffff047224 */ /* 0x000fe200008e0e04 */
[----:B------:R-:W-:Y:S01]  /*aef0*/  ISETP.NE.U32.AND P1, PT, RZ, UR12, PT ;  /* 0x0000000cff007c0c */ /* 0x000fe2000bf25070 */
[----:B------:R-:W0:Y:S02]  /*af00*/  LDC R21, c[0x0][0x148] ;  /* 0x00005200ff157b82 */ /* 0x000e240000000800 */
[----:B------:R-:W-:Y:S01]  /*af10*/  IMAD R6, R4, UR8, RZ ;  /* 0x0000000804067c24 */ /* 0x000fe2000f8e02ff */
[----:B------:R-:W-:Y:S01]  /*af20*/  ISETP.NE.AND.EX P1, PT, RZ, UR13, PT, P1 ;  /* 0x0000000dff007c0c */ /* 0x000fe2000bf25310 */
[----:B------:R-:W-:Y:S01]  /*af30*/  IMAD.WIDE.U32 R4, R7, UR8, R16 ;  /* 0x0000000807047c25 */ /* 0x000fe2000f8e0010 */
[----:B------:R-:W-:-:S03]  /*af40*/  ULDC UR8, c[0x0][0x150] ;  /* 0x0000540000087ab9 */ /* 0x000fc60000000800 */
[----:B------:R-:W-:Y:S02]  /*af50*/  IMAD R7, R7, UR9, R6 ;  /* 0x0000000907077c24 */ /* 0x000fe4000f8e0206 */
[----:B------:R-:W-:Y:S01]  /*af60*/  FMUL R6, R9, UR8 ;  /* 0x0000000809067c20 */ /* 0x000fe20008400000 */
[----:B------:R-:W-:Y:S01]  /*af70*/  ULDC UR8, c[0x0][0x618] ;  /* 0x0001860000087ab9 */ /* 0x000fe20000000800 */
[----:B------:R-:W-:Y:S01]  /*af80*/  ULDC UR9, c[0x0][0x154] ;  /* 0x0000550000097ab9 */ /* 0x000fe20000000800 */
[----:B------:R-:W-:-:S03]  /*af90*/  IMAD.IADD R5, R5, 0x1, R7 ;  /* 0x0000000105057824 */ /* 0x000fc600078e0207 */
[----:B------:R-:W3:Y:S02]  /*afa0*/  F2I.U32.TRUNC.NTZ R6, R6 ;  /* 0x0000000600067305 */ /* 0x000ee4000020f000 */
[----:B------:R-:W-:Y:S02]  /*afb0*/  SHF.R.U64 R9, R4, UR8, R5 ;  /* 0x0000000804097c19 */ /* 0x000fe40008001205 */
[----:B-1----:R-:W-:-:S05]  /*afc0*/  I2FP.F32.U32 R4, R14 ;  /* 0x0000000e00047245 */ /* 0x002fca0000201000 */
[----:B------:R-:W-:Y:S01]  /*afd0*/  FMUL R22, R4, UR9 ;  /* 0x0000000904167c20 */ /* 0x000fe20008400000 */
[----:B------:R-:W-:Y:S01]  /*afe0*/  SHF.R.U32.HI R4, RZ, UR8, R5 ;  /* 0x00000008ff047c19 */ /* 0x000fe20008011605 */
[----:B------:R-:W-:-:S03]  /*aff0*/  ULDC UR8, c[0x0][0x658] ;  /* 0x0001960000087ab9 */ /* 0x000fc60000000800 */
[--C-:B------:R-:W-:Y:S01]  /*b000*/  SHF.R.U64 R20, R9, UR10, R4.reuse ;  /* 0x0000000a09147c19 */ /* 0x100fe20008001204 */
[----:B------:R-:W1:Y:S01]  /*b010*/  F2I.U32.TRUNC.NTZ R22, R22 ;  /* 0x0000001600167305 */ /* 0x000e62000020f000 */
[----:B------:R-:W-:Y:S01]  /*b020*/  SHF.R.U32.HI R5, RZ, UR10, R4 ;  /* 0x0000000aff057c19 */ /* 0x000fe20008011604 */
[----:B---3--:R-:W-:-:S03]  /*b030*/  IMAD.MOV R6, RZ, RZ, -R6 ;  /* 0x000000ffff067224 */ /* 0x008fc600078e0a06 */
[----:B------:R-:W-:Y:S01]  /*b040*/  SHF.R.U64 R18, R20, UR8, R5 ;  /* 0x0000000814127c19 */ /* 0x000fe20008001205 */
[----:B--2---:R-:W-:Y:S01]  /*b050*/  IMAD R15, R24, R6, R15 ;  /* 0x00000006180f7224 */ /* 0x004fe200078e020f */
[----:B------:R-:W-:-:S03]  /*b060*/  SHF.R.U32.HI R23, RZ, UR8, R5 ;  /* 0x00000008ff177c19 */ /* 0x000fc60008011605 */
[----:B------:R-:W-:Y:S02]  /*b070*/  IMAD.MOV.U32 R4, RZ, RZ, R18 ;  /* 0x000000ffff047224 */ /* 0x000fe400078e0012 */
[----:B------:R-:W-:Y:S01]  /*b080*/  IMAD.MOV.U32 R5, RZ, RZ, R23 ;  /* 0x000000ffff057224 */ /* 0x000fe200078e0017 */
[----:B-1----:R-:W-:Y:S06]  /*b090*/  @!P1 BRA `(.L_x_302) ;  /* 0x0000000000289947 */ /* 0x002fec0003800000 */
[----:B------:R-:W-:Y:S02]  /*b0a0*/  ULDC UR8, c[0x0][0x64c] ;  /* 0x0001930000087ab9 */ /* 0x000fe40000000800 */
[----:B------:R-:W-:-:S05]  /*b0b0*/  IADD3 R5, P1, R18, UR8, RZ ;  /* 0x0000000812057c10 */ /* 0x000fca000ff3e0ff */
[----:B------:R-:W-:-:S04]  /*b0c0*/  IMAD.X R23, RZ, RZ, R23, P1 ;  /* 0x000000ffff177224 */ /* 0x000fc800008e0617 */
[----:B------:R-:W-:-:S04]  /*b0d0*/  IMAD.WIDE.U32 R6, R23, UR12, RZ ;  /* 0x0000000c17067c25 */ /* 0x000fc8000f8e00ff */
[----:B------:R-:W-:-:S04]  /*b0e0*/  IMAD.WIDE.U32 R6, P1, R5, UR13, R6 ;  /* 0x0000000d05067c25 */ /* 0x000fc8000f820006 */
[----:B------:R-:W-:-:S04]  /*b0f0*/  IMAD.WIDE.U32 R4, R5, UR12, RZ ;  /* 0x0000000c05047c25 */ /* 0x000fc8000f8e00ff */
[----:B------:R-:W-:Y:S01]  /*b100*/  IMAD.MOV.U32 R4, RZ, RZ, R7 ;  /* 0x000000ffff047224 */ /* 0x000fe200078e0007 */
[----:B------:R-:W-:Y:S01]  /*b110*/  IADD3 RZ, P3, R5, R6, RZ ;  /* 0x0000000605ff7210 */ /* 0x000fe20007f7e0ff */
[----:B------:R-:W-:-:S04]  /*b120*/  IMAD.X R5, RZ, RZ, RZ, P1 ;  /* 0x000000ffff057224 */ /* 0x000fc800008e06ff */
[----:B------:R-:W-:-:S08]  /*b130*/  IMAD.WIDE.U32.X R4, R23, UR13, R4, P3 ;  /* 0x0000000d17047c25 */ /* 0x000fd000098e0404 */
.L_x_302:
[----:B------:R-:W-:Y:S01]  /*b140*/  ISETP.NE.AND P1, PT, R2, 0x1, PT ;  /* 0x000000010200780c */ /* 0x000fe20003f25270 */
[----:B------:R-:W-:Y:S01]  /*b150*/  ULDC UR8, c[0x0][0x648] ;  /* 0x0001920000087ab9 */ /* 0x000fe20000000800 */
[----:B------:R-:W-:Y:S01]  /*b160*/  LOP3.LUT R20, R20, UR6, RZ, 0xc0, !PT ;  /* 0x0000000614147c12 */ /* 0x000fe2000f8ec0ff */
[----:B------:R-:W-:Y:S01]  /*b170*/  IMAD.MOV R22, RZ, RZ, -R22 ;  /* 0x000000ffff167224 */ /* 0x000fe200078e0a16 */
[----:B------:R-:W-:Y:S01]  /*b180*/  SHF.R.U64 R5, R4, UR8, R5 ;  /* 0x0000000804057c19 */ /* 0x000fe20008001205 */
[----:B------:R-:W-:Y:S01]  /*b190*/  ULDC UR8, c[0x0][0x638] ;  /* 0x00018e0000087ab9 */ /* 0x000fe20000000800 */
[----:B------:R-:W-:Y:S01]  /*b1a0*/  LOP3.LUT R9, R9, UR4, RZ, 0xc0, !PT ;  /* 0x0000000409097c12 */ /* 0x000fe2000f8ec0ff */
[----:B------:R-:W-:Y:S01]  /*b1b0*/  ULDC UR9, c[0x0][0x610] ;  /* 0x0001840000097ab9 */ /* 0x000fe20000000800 */
[----:B------:R-:W-:Y:S02]  /*b1c0*/  IMAD.MOV.U32 R4, RZ, RZ, 0x1 ;  /* 0x00000001ff047424 */ /* 0x000fe400078e00ff */
[----:B------:R-:W-:-:S02]  /*b1d0*/  IMAD.MOV R7, RZ, RZ, -R5 ;  /* 0x000000ffff077224 */ /* 0x000fc400078e0a05 */
[----:B------:R-:W-:Y:S02]  /*b1e0*/  IMAD R20, R5, UR5, R20 ;  /* 0x0000000505147c24 */ /* 0x000fe4000f8e0214 */
[----:B0-----:R-:W-:Y:S02]  /*b1f0*/  @P1 IMAD R15, R21, R22, R14 ;  /* 0x00000016150f1224 */ /* 0x001fe400078e020e */
[----:B------:R-:W-:Y:S01]  /*b200*/  IMAD R18, R7, UR8, R18 ;  /* 0x0000000807127c24 */ /* 0x000fe2000f8e0212 */
[----:B------:R-:W-:Y:S01]  /*b210*/  ULDC UR8, c[0x0][0x600] ;  /* 0x0001800000087ab9 */ /* 0x000fe20000000800 */
[----:B------:R-:W-:Y:S02]  /*b220*/  IMAD R15, R20, UR9, R15 ;  /* 0x00000009140f7c24 */ /* 0x000fe4000f8e020f */
[----:B------:R-:W-:-:S05]  /*b230*/  IMAD R18, R18, UR8, R9 ;  /* 0x0000000812127c24 */ /* 0x000fca000f8e0209 */
[----:B------:R-:W-:Y:S02]  /*b240*/  SEL R9, R18, R15, !P1 ;  /* 0x0000000f12097207 */ /* 0x000fe40004800000 */
[----:B------:R-:W-:-:S07]  /*b250*/  SEL R7, R15, R18, !P1 ;  /* 0x000000120f077207 */ /* 0x000fce0004800000 */
.L_x_300:
[----:B------:R-:W-:Y:S05]  /*b260*/  BSYNC B1 ;  /* 0x0000000000017941 */ /* 0x000fea0003800000 */
.L_x_299:
[----:B------:R-:W-:-:S13]  /*b270*/  LOP3.LUT P1, RZ, R4, 0xff, RZ, 0xc0, !PT ;  /* 0x000000ff04ff7812 */ /* 0x000fda000782c0ff */
[----:B------:R-:W-:Y:S05]  /*b280*/  @P1 BRA `(.L_x_303) ;  /* 0xfffffff000f41947 */ /* 0x000fea000383ffff */
[----:B------:R-:W-:Y:S05]  /*b290*/  BSYNC B0 ;  /* 0x0000000000007941 */ /* 0x000fea0003800000 */
.L_x_291:
[----:B------:R-:W-:-:S03]  /*b2a0*/  UMOV UR8, 0xffffffff ;  /* 0xffffffff00087882 */ /* 0x000fc60000000000 */
[----:B------:R-:W-:Y:S05]  /*b2b0*/  BRA.DIV UR8, `(.L_x_304) ;  /* 0x0000000608cc7947 */ /* 0x000fea000b800000 */
[----:B------:R-:W-:-:S13]  /*b2c0*/  ELECT P6, URZ, PT ;  /* 0x00000000003f782f */ /* 0x000fda00038c0000 */
.L_x_323:
[----:B------:R-:W-:Y:S04]  /*b2d0*/  BSSY B0, `(.L_x_305) ;  /* 0x0000058000007945 */ /* 0x000fe80003800000 */
[----:B------:R-:W-:Y:S05]  /*b2e0*/  @!P6 BRA `(.L_x_306) ;  /* 0x000000040058e947 */ /* 0x000fea0003800000 */
[----:B------:R-:W-:-:S04]  /*b2f0*/  LOP3.LUT R19, R19, 0x2, RZ, 0xfc, !PT ;  /* 0x0000000213137812 */ /* 0x000fc800078efcff */
[----:B------:R-:W-:-:S13]  /*b300*/  ISETP.NE.AND P0, PT, R19, 0x3, PT ;  /* 0x000000031300780c */ /* 0x000fda0003f05270 */
[----:B------:R-:W-:Y:S05]  /*b310*/  @!P0 BRA `(.L_x_307) ;  /* 0x0000000000048947 */ /* 0x000fea0003800000 */
[----:B------:R-:W-:Y:S01]  /*b320*/  BPT.TRAP 0x1 ;  /* 0x000000040000795c */ /* 0x000fe20000300000 */
.L_x_307:
[----:B------:R-:W0:Y:S01]  /*b330*/  S2R R3, SR_CgaCtaId ;  /* 0x0000000000037919 */ /* 0x000e220000008800 */
[----:B------:R-:W-:-:S04]  /*b340*/  MOV R2, 0x400 ;  /* 0x0000040000027802 */ /* 0x000fc80000000f00 */
[----:B0-----:R-:W-:Y:S02]  /*b350*/  LEA R3, R3, R2, 0x18 ;  /* 0x0000000203037211 */ /* 0x001fe400078ec0ff */
[----:B------:R-:W-:-:S03]  /*b360*/  SHF.L.U32 R2, R0, 0x1f, RZ ;  /* 0x0000001f00027819 */ /* 0x000fc600000006ff */
[----:B------:R-:W-:-:S04]  /*b370*/  VIADD R3, R3, 0x48 ;  /* 0x0000004803037836 */ /* 0x000fc80000000000 */
[C---:B------:R-:W-:Y:S02]  /*b380*/  IMAD R7, R12.reuse, 0x8, R3 ;  /* 0x000000080c077824 */ /* 0x040fe400078e0203 */
[----:B------:R-:W-:Y:S02]  /*b390*/  VIADD R12, R12, 0x1 ;  /* 0x000000010c0c7836 */ /* 0x000fe40000000000 */
[----:B------:R-:W0:Y:S03]  /*b3a0*/  SYNCS.PHASECHK.TRANS64.TRYWAIT P0, [R7+URZ], R2 ;  /* 0x00000002070075a7 */ /* 0x000e26000800017f */
[----:B------:R-:W-:-:S04]  /*b3b0*/  ISETP.NE.AND P1, PT, R12, 0x9, PT ;  /* 0x000000090c00780c */ /* 0x000fc80003f25270 */
[----:B------:R-:W-:Y:S02]  /*b3c0*/  SEL R5, RZ, 0x1, P1 ;  /* 0x00000001ff057807 */ /* 0x000fe40000800000 */
[----:B------:R-:W-:Y:S02]  /*b3d0*/  SEL R12, R12, RZ, P1 ;  /* 0x000000ff0c0c7207 */ /* 0x000fe40000800000 */
[----:B------:R-:W-:-:S03]  /*b3e0*/  LOP3.LUT R5, R0, R5, RZ, 0x3c, !PT ;  /* 0x0000000500057212 */ /* 0x000fc600078e3cff */
[----:B------:R-:W-:Y:S01]  /*b3f0*/  IMAD R9, R12, 0x8, R3 ;  /* 0x000000080c097824 */ /* 0x000fe200078e0203 */
[----:B------:R-:W-:Y:S01]  /*b400*/  SHF.L.U32 R4, R5, 0x1f, RZ ;  /* 0x0000001f05047819 */ /* 0x000fe200000006ff */
[----:B0-----:R-:W-:Y:S06]  /*b410*/  @!P0 BRA `(.L_x_308) ;  /* 0x0000000400948947 */ /* 0x001fec0003800000 */
.L_x_324:
[----:B------:R-:W1:Y:S01]  /*b420*/  SYNCS.PHASECHK.TRANS64.TRYWAIT P0, [R9+URZ], R4 ;  /* 0x00000004090075a7 */ /* 0x000e62000800017f */
[----:B------:R-:W-:-:S05]  /*b430*/  VIADD R0, R12, 0x1 ;  /* 0x000000010c007836 */ /* 0x000fca0000000000 */
[----:B------:R-:W-:-:S04]  /*b440*/  ISETP.NE.AND P1, PT, R0, 0x9, PT ;  /* 0x000000090000780c */ /* 0x000fc80003f25270 */
[----:B0-----:R-:W-:Y:S02]  /*b450*/  SEL R2, RZ, 0x1, P1 ;  /* 0x00000001ff027807 */ /* 0x001fe40000800000 */
[----:B------:R-:W-:Y:S02]  /*b460*/  SEL R0, R0, RZ, P1 ;  /* 0x000000ff00007207 */ /* 0x000fe40000800000 */
[----:B------:R-:W-:-:S03]  /*b470*/  LOP3.LUT R7, R5, R2, RZ, 0x3c, !PT ;  /* 0x0000000205077212 */ /* 0x000fc600078e3cff */
[----:B------:R-:W-:Y:S01]  /*b480*/  IMAD R6, R0, 0x8, R3 ;  /* 0x0000000800067824 */ /* 0x000fe200078e0203 */
[----:B------:R-:W-:Y:S01]  /*b490*/  SHF.L.U32 R5, R7, 0x1f, RZ ;  /* 0x0000001f07057819 */ /* 0x000fe200000006ff */
[----:B-1----:R-:W-:Y:S06]  /*b4a0*/  @!P0 BRA `(.L_x_309) ;  /* 0x0000000400848947 */ /* 0x002fec0003800000 */
.L_x_325:
[----:B------:R-:W1:Y:S01]  /*b4b0*/  SYNCS.PHASECHK.TRANS64.TRYWAIT P0, [R6+URZ], R5 ;  /* 0x00000005060075a7 */ /* 0x000e62000800017f */
[----:B------:R-:W-:-:S05]  /*b4c0*/  VIADD R0, R0, 0x1 ;  /* 0x0000000100007836 */ /* 0x000fca0000000000 */
[----:B------:R-:W-:-:S04]  /*b4d0*/  ISETP.NE.AND P1, PT, R0, 0x9, PT ;  /* 0x000000090000780c */ /* 0x000fc80003f25270 */
[----:B------:R-:W-:Y:S02]  /*b4e0*/  SEL R2, RZ, 0x1, P1 ;  /* 0x00000001ff027807 */ /* 0x000fe40000800000 */
[----:B------:R-:W-:Y:S02]  /*b4f0*/  SEL R0, R0, RZ, P1 ;  /* 0x000000ff00007207 */ /* 0x000fe40000800000 */
[----:B------:R-:W-:-:S03]  /*b500*/  LOP3.LUT R7, R7, R2, RZ, 0x3c, !PT ;  /* 0x0000000207077212 */ /* 0x000fc600078e3cff */
[----:B0-----:R-:W-:Y:S01]  /*b510*/  IMAD R9, R0, 0x8, R3 ;  /* 0x0000000800097824 */ /* 0x001fe200078e0203 */
[----:B------:R-:W-:Y:S01]  /*b520*/  SHF.L.U32 R4, R7, 0x1f, RZ ;  /* 0x0000001f07047819 */ /* 0x000fe200000006ff */
[----:B-1----:R-:W-:Y:S06]  /*b530*/  @!P0 BRA `(.L_x_310) ;  /* 0x0000000400748947 */ /* 0x002fec0003800000 */
.L_x_326:
        /* <DEDUP_REMOVED lines=9> */
.L_x_327:
        /* <DEDUP_REMOVED lines=9> */
.L_x_328:
        /* <DEDUP_REMOVED lines=9> */
.L_x_329:
        /* <DEDUP_REMOVED lines=9> */
.L_x_330:
[----:B------:R-:W1:Y:S01]  /*b780*/  SYNCS.PHASECHK.TRANS64.TRYWAIT P0, [R9+URZ], R4 ;  /* 0x00000004090075a7 */ /* 0x000e62000800017f */
[----:B------:R-:W-:-:S05]  /*b790*/  VIADD R0, R0, 0x1 ;  /* 0x0000000100007836 */ /* 0x000fca0000000000 */
[----:B------:R-:W-:-:S04]  /*b7a0*/  ISETP.NE.AND P1, PT, R0, 0x9, PT ;  /* 0x000000090000780c */ /* 0x000fc80003f25270 */
[----:B------:R-:W-:Y:S02]  /*b7b0*/  SEL R2, RZ, 0x1, P1 ;  /* 0x00000001ff027807 */ /* 0x000fe40000800000 */
[----:B------:R-:W-:Y:S02]  /*b7c0*/  SEL R0, R0, RZ, P1 ;  /* 0x000000ff00007207 */ /* 0x000fe40000800000 */
[----:B------:R-:W-:Y:S01]  /*b7d0*/  LOP3.LUT R2, R7, R2, RZ, 0x3c, !PT ;  /* 0x0000000207027212 */ /* 0x000fe200078e3cff */
[----:B-1----:R-:W-:Y:S06]  /*b7e0*/  @!P0 BRA `(.L_x_315) ;  /* 0x00000004002c8947 */ /* 0x002fec0003800000 */
.L_x_331:
[----:B------:R-:W-:Y:S01]  /*b7f0*/  IMAD R3, R0, 0x8, R3 ;  /* 0x0000000800037824 */ /* 0x000fe200078e0203 */
[----:B------:R-:W-:-:S07]  /*b800*/  SHF.L.U32 R0, R2, 0x1f, RZ ;  /* 0x0000001f02007819 */ /* 0x000fce00000006ff */
.L_x_316:
[----:B--2---:R2:W3:Y:S02]  /*b810*/  SYNCS.PHASECHK.TRANS64.TRYWAIT P0, [R3+URZ], R0 ;  /* 0x00000000030075a7 */ /* 0x0044e4000800017f */
[----:B---3--:R-:W-:Y:S05]  /*b820*/  @!P0 NANOSLEEP.SYNCS 0x989680 ;  /* 0x009896800000895d */ /* 0x008fea0003900000 */
[----:B------:R-:W3:Y:S02]  /*b830*/  @!P0 SYNCS.PHASECHK.TRANS64 P0, [R3+URZ], R0 ;  /* 0x00000000030085a7 */ /* 0x000ee4000800007f */
[----:B---3--:R-:W-:Y:S05]  /*b840*/  @!P0 BRA `(.L_x_316) ;  /* 0xfffffffc00f08947 */ /* 0x008fea000383ffff */
.L_x_306:
[----:B------:R-:W-:Y:S05]  /*b850*/  BSYNC B0 ;  /* 0x0000000000007941 */ /* 0x000fea0003800000 */
.L_x_305:
[----:B------:R-:W-:Y:S05]  /*b860*/  EXIT ;  /* 0x000000000000794d */ /* 0x000fea0003800000 */
.L_x_18:
[----:B---3--:R3:W4:Y:S02]  /*b870*/  SYNCS.PHASECHK.TRANS64.TRYWAIT P1, [R3+URZ], R0 ;  /* 0x00000000030075a7 */ /* 0x008724000802017f */
[----:B----4-:R-:W-:Y:S05]  /*b880*/  @!P1 NANOSLEEP.SYNCS 0x989680 ;  /* 0x009896800000995d */ /* 0x010fea0003900000 */
[----:B------:R-:W4:Y:S02]  /*b890*/  @!P1 SYNCS.PHASECHK.TRANS64 P1, [R3+URZ], R0 ;  /* 0x00000000030095a7 */ /* 0x000f24000802007f */
[----:B----4-:R-:W-:Y:S05]  /*b8a0*/  @!P1 BRA `(.L_x_18) ;  /* 0xfffffffc00f09947 */ /* 0x010fea000383ffff */
[----:B------:R-:W-:Y:S05]  /*b8b0*/  BRA `(.L_x_17) ;  /* 0xffffff5800887947 */ /* 0x000fea000383ffff */
.L_x_23:
[----:B-1----:R-:W-:-:S04]  /*b8c0*/  IMAD.U32 R4, RZ, RZ, UR4 ;  /* 0x00000004ff047e24 */ /* 0x002fc8000f8e00ff */
[----:B------:R1:W2:Y:S03]  /*b8d0*/  SYNCS.PHASECHK.TRANS64.TRYWAIT P1, [R4+URZ], R3 ;  /* 0x00000003040075a7 */ /* 0x0002a6000802017f */
[----:B--2---:R-:W-:Y:S05]  /*b8e0*/  @!P1 NANOSLEEP.SYNCS 0x989680 ;  /* 0x009896800000995d */ /* 0x004fea0003900000 */
[----:B------:R-:W2:Y:S02]  /*b8f0*/  @!P1 SYNCS.PHASECHK.TRANS64 P1, [R4+URZ], R3 ;  /* 0x00000003040095a7 */ /* 0x000ea4000802007f */
[----:B--2---:R-:W-:Y:S05]  /*b900*/  @!P1 BRA `(.L_x_23) ;  /* 0xfffffffc00ec9947 */ /* 0x004fea000383ffff */
[----:B------:R-:W-:Y:S05]  /*b910*/  BRA `(.L_x_22) ;  /* 0xffffff5c002c7947 */ /* 0x000fea000383ffff */
.L_x_292:
[----:B------:R-:W-:Y:S01]  /*b920*/  BSSY B1, `(.L_x_317) ;  /* 0x0000006000017945 */ /* 0x000fe20003800000 */
[----:B------:R-:W-:-:S07]  /*b930*/  IMAD.MOV.U32 R15, RZ, RZ, -0x1 ;  /* 0xffffffffff0f7424 */ /* 0x000fce00078e00ff */
[----:B------:R-:W-:Y:S05]  /*b940*/  WARPSYNC.COLLECTIVE R15, `(.L_x_318) ;  /* 0x000000000f0c7348 */ /* 0x000fea0003c00000 */
[----:B------:R-:W-:Y:S02]  /*b950*/  ELECT P6, UR62, PT ;  /* 0x00000000003e782f */ /* 0x000fe400038c0000 */
[----:B------:R-:W-:Y:S01]  /*b960*/  MOV R14, UR62 ;  /* 0x0000003e000e7c02 */ /* 0x000fe20008000f00 */
[----:B------:R-:W-:Y:S10]  /*b970*/  ENDCOLLECTIVE ;  /* 0x000000000000791b */ /* 0x000ff40003800000 */
.L_x_318:
[----:B------:R-:W-:Y:S05]  /*b980*/  BSYNC B1 ;  /* 0x0000000000017941 */ /* 0x000fea0003800000 */
.L_x_317:
[----:B------:R-:W-:Y:S05]  /*b990*/  BRA `(.L_x_319) ;  /* 0xffffffec003c7947 */ /* 0x000fea000383ffff */
.L_x_295:
[----:B0-----:R0:W1:Y:S02]  /*b9a0*/  SYNCS.PHASECHK.TRANS64.TRYWAIT P1, [R14+URZ+0x48], R7 ;  /* 0x000048070e0075a7 */ /* 0x001064000802017f */
[----:B-1----:R-:W-:Y:S05]  /*b9b0*/  @!P1 NANOSLEEP.SYNCS 0x989680 ;  /* 0x009896800000995d */ /* 0x002fea0003900000 */
[----:B------:R-:W1:Y:S02]  /*b9c0*/  @!P1 SYNCS.PHASECHK.TRANS64 P1, [R14+URZ+0x48], R7 ;  /* 0x000048070e0095a7 */ /* 0x000e64000802007f */
[----:B-1----:R-:W-:Y:S05]  /*b9d0*/  @!P1 BRA `(.L_x_295) ;  /* 0xfffffffc00f09947 */ /* 0x002fea000383ffff */
[----:B------:R-:W-:Y:S05]  /*b9e0*/  BRA `(.L_x_320) ;  /* 0xffffffec00807947 */ /* 0x000fea000383ffff */
.L_x_304:
[----:B------:R-:W-:Y:S01]  /*b9f0*/  BSSY B0, `(.L_x_321) ;  /* 0x0000006000007945 */ /* 0x000fe20003800000 */
[----:B------:R-:W-:-:S07]  /*ba00*/  IMAD.MOV.U32 R15, RZ, RZ, -0x1 ;  /* 0xffffffffff0f7424 */ /* 0x000fce00078e00ff */
[----:B------:R-:W-:Y:S05]  /*ba10*/  WARPSYNC.COLLECTIVE R15, `(.L_x_322) ;  /* 0x000000000f0c7348 */ /* 0x000fea0003c00000 */
[----:B------:R-:W-:Y:S02]  /*ba20*/  ELECT P6, UR62, PT ;  /* 0x00000000003e782f */ /* 0x000fe400038c0000 */
[----:B------:R-:W-:Y:S01]  /*ba30*/  MOV R14, UR62 ;  /* 0x0000003e000e7c02 */ /* 0x000fe20008000f00 */
[----:B------:R-:W-:Y:S10]  /*ba40*/  ENDCOLLECTIVE ;  /* 0x000000000000791b */ /* 0x000ff40003800000 */
.L_x_322:
[----:B------:R-:W-:Y:S05]  /*ba50*/  BSYNC B0 ;  /* 0x0000000000007941 */ /* 0x000fea0003800000 */
.L_x_321:
[----:B------:R-:W-:Y:S05]  /*ba60*/  BRA `(.L_x_323) ;  /* 0xfffffff800187947 */ /* 0x000fea000383ffff */
.L_x_308:
[----:B0-----:R0:W1:Y:S02]  /*ba70*/  SYNCS.PHASECHK.TRANS64.TRYWAIT P0, [R7+URZ], R2 ;  /* 0x00000002070075a7 */ /* 0x001064000800017f */
[----:B-1----:R-:W-:Y:S05]  /*ba80*/  @!P0 NANOSLEEP.SYNCS 0x989680 ;  /* 0x009896800000895d */ /* 0x002fea0003900000 */
[----:B------:R-:W1:Y:S02]  /*ba90*/  @!P0 SYNCS.PHASECHK.TRANS64 P0, [R7+URZ], R2 ;  /* 0x00000002070085a7 */ /* 0x000e64000800007f */
[----:B-1----:R-:W-:Y:S05]  /*baa0*/  @!P0 BRA `(.L_x_308) ;  /* 0xfffffffc00f08947 */ /* 0x002fea000383ffff */
[----:B------:R-:W-:Y:S05]  /*bab0*/  BRA `(.L_x_324) ;  /* 0xfffffff800587947 */ /* 0x000fea000383ffff */
.L_x_309:
[----:B0-----:R0:W1:Y:S02]  /*bac0*/  SYNCS.PHASECHK.TRANS64.TRYWAIT P0, [R9+URZ], R4 ;  /* 0x00000004090075a7 */ /* 0x001064000800017f */
[----:B-1----:R-:W-:Y:S05]  /*bad0*/  @!P0 NANOSLEEP.SYNCS 0x989680 ;  /* 0x009896800000895d */ /* 0x002fea0003900000 */
[----:B------:R-:W1:Y:S02]  /*bae0*/  @!P0 SYNCS.PHASECHK.TRANS64 P0, [R9+URZ], R4 ;  /* 0x00000004090085a7 */ /* 0x000e64000800007f */
[----:B-1----:R-:W-:Y:S05]  /*baf0*/  @!P0 BRA `(.L_x_309) ;  /* 0xfffffffc00f08947 */ /* 0x002fea000383ffff */
[----:B------:R-:W-:Y:S05]  /*bb00*/  BRA `(.L_x_325) ;  /* 0xfffffff800687947 */ /* 0x000fea000383ffff */
.L_x_310:
[----:B0-----:R0:W1:Y:S02]  /*bb10*/  SYNCS.PHASECHK.TRANS64.TRYWAIT P0, [R6+URZ], R5 ;  /* 0x00000005060075a7 */ /* 0x001064000800017f */
[----:B-1----:R-:W-:Y:S05]  /*bb20*/  @!P0 NANOSLEEP.SYNCS 0x989680 ;  /* 0x009896800000895d */ /* 0x002fea0003900000 */
[----:B------:R-:W1:Y:S02]  /*bb30*/  @!P0 SYNCS.PHASECHK.TRANS64 P0, [R6+URZ], R5 ;  /* 0x00000005060085a7 */ /* 0x000e64000800007f */
[----:B-1----:R-:W-:Y:S05]  /*bb40*/  @!P0 BRA `(.L_x_310) ;  /* 0xfffffffc00f08947 */ /* 0x002fea000383ffff */
[----:B------:R-:W-:Y:S05]  /*bb50*/  BRA `(.L_x_326) ;  /* 0xfffffff800787947 */ /* 0x000fea000383ffff */
.L_x_311:
[----:B0-----:R0:W1:Y:S02]  /*bb60*/  SYNCS.PHASECHK.TRANS64.TRYWAIT P0, [R9+URZ], R4 ;  /* 0x00000004090075a7 */ /* 0x001064000800017f */
[----:B-1----:R-:W-:Y:S05]  /*bb70*/  @!P0 NANOSLEEP.SYNCS 0x989680 ;  /* 0x009896800000895d */ /* 0x002fea0003900000 */
[----:B------:R-:W1:Y:S02]  /*bb80*/  @!P0 SYNCS.PHASECHK.TRANS64 P0, [R9+URZ], R4 ;  /* 0x00000004090085a7 */ /* 0x000e64000800007f */
[----:B-1----:R-:W-:Y:S05]  /*bb90*/  @!P0 BRA `(.L_x_311) ;  /* 0xfffffffc00f08947 */ /* 0x002fea000383ffff */
[----:B------:R-:W-:Y:S05]  /*bba0*/  BRA `(.L_x_327) ;  /* 0xfffffff800887947 */ /* 0x000fea000383ffff */
.L_x_312:
[----:B0-----:R0:W1:Y:S02]  /*bbb0*/  SYNCS.PHASECHK.TRANS64.TRYWAIT P0, [R6+URZ], R5 ;  /* 0x00000005060075a7 */ /* 0x001064000800017f */
[----:B-1----:R-:W-:Y:S05]  /*bbc0*/  @!P0 NANOSLEEP.SYNCS 0x989680 ;  /* 0x009896800000895d */ /* 0x002fea0003900000 */
[----:B------:R-:W1:Y:S02]  /*bbd0*/  @!P0 SYNCS.PHASECHK.TRANS64 P0, [R6+URZ], R5 ;  /* 0x00000005060085a7 */ /* 0x000e64000800007f */
[----:B-1----:R-:W-:Y:S05]  /*bbe0*/  @!P0 BRA `(.L_x_312) ;  /* 0xfffffffc00f08947 */ /* 0x002fea000383ffff */
[----:B------:R-:W-:Y:S05]  /*bbf0*/  BRA `(.L_x_328) ;  /* 0xfffffff800987947 */ /* 0x000fea000383ffff */
.L_x_313:
[----:B0-----:R0:W1:Y:S02]  /*bc00*/  SYNCS.PHASECHK.TRANS64.TRYWAIT P0, [R9+URZ], R4 ;  /* 0x00000004090075a7 */ /* 0x001064000800017f */
[----:B-1----:R-:W-:Y:S05]  /*bc10*/  @!P0 NANOSLEEP.SYNCS 0x989680 ;  /* 0x009896800000895d */ /* 0x002fea0003900000 */
[----:B------:R-:W1:Y:S02]  /*bc20*/  @!P0 SYNCS.PHASECHK.TRANS64 P0, [R9+URZ], R4 ;  /* 0x00000004090085a7 */ /* 0x000e64000800007f */
[----:B-1----:R-:W-:Y:S05]  /*bc30*/  @!P0 BRA `(.L_x_313) ;  /* 0xfffffffc00f08947 */ /* 0x002fea000383ffff */
[----:B------:R-:W-:Y:S05]  /*bc40*/  BRA `(.L_x_329) ;  /* 0xfffffff800a87947 */ /* 0x000fea000383ffff */
.L_x_314:
[----:B0-----:R0:W1:Y:S02]  /*bc50*/  SYNCS.PHASECHK.TRANS64.TRYWAIT P0, [R6+URZ], R5 ;  /* 0x00000005060075a7 */ /* 0x001064000800017f */
[----:B-1----:R-:W-:Y:S05]  /*bc60*/  @!P0 NANOSLEEP.SYNCS 0x989680 ;  /* 0x009896800000895d */ /* 0x002fea0003900000 */
[----:B------:R-:W1:Y:S02]  /*bc70*/  @!P0 SYNCS.PHASECHK.TRANS64 P0, [R6+URZ], R5 ;  /* 0x00000005060085a7 */ /* 0x000e64000800007f */
[----:B-1----:R-:W-:Y:S05]  /*bc80*/  @!P0 BRA `(.L_x_314) ;  /* 0xfffffffc00f08947 */ /* 0x002fea000383ffff */
[----:B------:R-:W-:Y:S05]  /*bc90*/  BRA `(.L_x_330) ;  /* 0xfffffff800b87947 */ /* 0x000fea000383ffff */
.L_x_315:
[----:B-1----:R1:W2:Y:S02]  /*bca0*/  SYNCS.PHASECHK.TRANS64.TRYWAIT P0, [R9+URZ], R4 ;  /* 0x00000004090075a7 */ /* 0x0022a4000800017f */
[----:B--2---:R-:W-:Y:S05]  /*bcb0*/  @!P0 NANOSLEEP.SYNCS 0x989680 ;  /* 0x009896800000895d */ /* 0x004fea0003900000 */
[----:B------:R-:W2:Y:S02]  /*bcc0*/  @!P0 SYNCS.PHASECHK.TRANS64 P0, [R9+URZ], R4 ;  /* 0x00000004090085a7 */ /* 0x000ea4000800007f */
[----:B--2---:R-:W-:Y:S05]  /*bcd0*/  @!P0 BRA `(.L_x_315) ;  /* 0xfffffffc00f08947 */ /* 0x004fea000383ffff */
[----:B------:R-:W-:Y:S05]  /*bce0*/  BRA `(.L_x_331) ;  /* 0xfffffff800c07947 */ /* 0x000fea000383ffff */
.L_x_332:
[----:B------:R-:W-:-:S00]  /*bcf0*/  BRA `(.L_x_332) ;  /* 0xfffffffc00fc7947 */ /* 0x000fc0000383ffff */
[----:B------:R-:W-:-:S00]  /*bd00*/  NOP ;  /* 0x0000000000007918 */ /* 0x000fc00000000000 */
[----:B------:R-:W-:-:S00]  /*bd10*/  NOP ;  /* 0x0000000000007918 */ /* 0x000fc00000000000 */
[----:B------:R-:W-:-:S00]  /*bd20*/  NOP ;  /* 0x0000000000007918 */ /* 0x000fc00000000000 */
[----:B------:R-:W-:-:S00]  /*bd30*/  NOP ;  /* 0x0000000000007918 */ /* 0x000fc00000000000 */
[----:B------:R-:W-:-:S00]  /*bd40*/  NOP ;  /* 0x0000000000007918 */ /* 0x000fc00000000000 */
[----:B------:R-:W-:-:S00]  /*bd50*/  NOP ;  /* 0x0000000000007918 */ /* 0x000fc00000000000 */
[----:B------:R-:W-:-:S00]  /*bd60*/  NOP ;  /* 0x0000000000007918 */ /* 0x000fc00000000000 */
[----:B------:R-:W-:-:S00]  /*bd70*/  NOP ;  /* 0x0000000000007918 */ /* 0x000fc00000000000 */
.L_x_333:


//--------------------- .nv.global.init           --------------------------
	.section	.nv.global.init,"aw",@progbits
.nv.global.init:
	.type		$str$22,@object
	.size		$str$22,($str$23 - $str$22)
$str$22:
        /*0000*/ 	.byte	0x6b, 0x5f, 0x74, 0x69, 0x6c, 0x65, 0x5f, 0x63, 0x6f, 0x75, 0x6e, 0x74, 0x20, 0x3e, 0x3d, 0x20
        /*0010*/ 	.byte	0x31, 0x00
	.type		$str$23,@object
	.size		$str$23,(__unnamed_1 - $str$23)
$str$23:
        /*0012*/ 	.byte	0x2f, 0x74, 0x6d, 0x70, 0x2f, 0x63, 0x75, 0x74, 0x6c, 0x61, 0x73, 0x73, 0x5f, 0x73, 0x77, 0x65
        /*0022*/ 	.byte	0x65, 0x70, 0x5f, 0x73, 0x72, 0x63, 0x2f, 0x69, 0x6e, 0x63, 0x6c, 0x75, 0x64, 0x65, 0x2f, 0x63
        /*0032*/ 	.byte	0x75, 0x74, 0x6c, 0x61, 0x73, 0x73, 0x2f, 0x67, 0x65, 0x6d, 0x6d, 0x2f, 0x63, 0x6f, 0x6c, 0x6c
        /*0042*/ 	.byte	0x65, 0x63, 0x74, 0x69, 0x76, 0x65, 0x2f, 0x73, 0x6d, 0x39, 0x30, 0x5f, 0x6d, 0x6d, 0x61, 0x5f
        /*0052*/ 	.byte	0x74, 0x6d, 0x61, 0x5f, 0x67, 0x6d, 0x6d, 0x61, 0x5f, 0x73, 0x73, 0x5f, 0x77, 0x61, 0x72, 0x70
        /*0062*/ 	.byte	0x73, 0x70, 0x65, 0x63, 0x69, 0x61, 0x6c, 0x69, 0x7a, 0x65, 0x64, 0x2e, 0x68, 0x70, 0x70, 0x00
	.type		__unnamed_1,@object
	.size		__unnamed_1,(.L_0 - __unnamed_1)
__unnamed_1:
        /*0072*/ 	.byte	0x76, 0x6f, 0x69, 0x64, 0x20, 0x63, 0x75, 0x74, 0x6c, 0x61, 0x73, 0x73, 0x3a, 0x3a, 0x67, 0x65
        /* <DEDUP_REMOVED lines=179> */
        /*0bb2*/ 	.byte	0x65, 0x3a, 0x3a, 0x69, 0x64, 0x65, 0x6e, 0x74, 0x69, 0x74, 0x79, 0x5d, 0x00
.L_0:


//--------------------- .nv.shared._ZN7cutlass13device_kernelINS_4gemm6kernel13GemmUniversalIN4cute5tupleIJiiiiEEENS1_10collective13CollectiveMmaINS1_34MainloopSm90TmaGmmaWarpSpecializedILi9ENS5_IJNS4_1CILi1EEESB_SB_EEENS1_35KernelTmaWarpSpecializedCooperativeEEENS5_IJNSA_ILi128EEENSA_ILi256EEENSA_ILi32EEEEEENS_6half_tENS5_IJlSB_lEEESJ_NS5_IJSB_llEEENS4_8TiledMMAINS4_8MMA_AtomIJNS4_4SM904GMMA26MMA_64x256x16_F32F16F16_SSILNSP_5MajorE0ELSR_1ELNSP_7ScaleInE1ELSS_1EEEEEENS4_6LayoutINS5_IJNSA_ILi2EEESB_SB_EEENS5_IJSB_NSA_ILi0EEESY_EEEEENS5_IJNS4_10UnderscoreES11_S11_EEEEENS4_13SM90_TMA_LOADENS4_14ComposedLayoutINS4_7SwizzleILi2ELi4ELi3EEENS4_18smem_ptr_flag_bitsILi16EEENSV_INS5_IJNSA_ILi8EEESH_EEENS5_IJSH_SB_EEEEEEEvNS4_8identityES14_NS15_INS16_ILi3ELi4ELi3EEES19_NSV_INS5_IJNSA_ILi64EEES1A_EEENS5_IJSB_S1H_EEEEEEEvS1F_EENS_8epilogue10collective6detail29Sm90TmaWarpSpecializedAdapterINS1O_15DefaultEpilogueISJ_SK_SK_NS1N_6thread17LinearCombinationISJ_Li1EffLNS1S_9ScaleType4KindE0ELNS_15FloatRoundStyleE2ESJ_EENS1_15EpilogueDefaultEEEEEvvEEEEvNT_6ParamsE --------------------------
	.section	.nv.shared._ZN7cutlass13device_kernelINS_4gemm6kernel13GemmUniversalIN4cute5tupleIJiiiiEEENS1_10collective13CollectiveMmaINS1_34MainloopSm90TmaGmmaWarpSpecializedILi9ENS5_IJNS4_1CILi1EEESB_SB_EEENS1_35KernelTmaWarpSpecializedCooperativeEEENS5_IJNSA_ILi128EEENSA_ILi256EEENSA_ILi32EEEEEENS_6half_tENS5_IJlSB_lEEESJ_NS5_IJSB_llEEENS4_8TiledMMAINS4_8MMA_AtomIJNS4_4SM904GMMA26MMA_64x256x16_F32F16F16_SSILNSP_5MajorE0ELSR_1ELNSP_7ScaleInE1ELSS_1EEEEEENS4_6LayoutINS5_IJNSA_ILi2EEESB_SB_EEENS5_IJSB_NSA_ILi0EEESY_EEEEENS5_IJNS4_10UnderscoreES11_S11_EEEEENS4_13SM90_TMA_LOADENS4_14ComposedLayoutINS4_7SwizzleILi2ELi4ELi3EEENS4_18smem_ptr_flag_bitsILi16EEENSV_INS5_IJNSA_ILi8EEESH_EEENS5_IJSH_SB_EEEEEEEvNS4_8identityES14_NS15_INS16_ILi3ELi4ELi3EEES19_NSV_INS5_IJNSA_ILi64EEES1A_EEENS5_IJSB_S1H_EEEEEEEvS1F_EENS_8epilogue10collective6detail29Sm90TmaWarpSpecializedAdapterINS1O_15DefaultEpilogueISJ_SK_SK_NS1N_6thread17LinearCombinationISJ_Li1EffLNS1S_9ScaleType4KindE0ELNS_15FloatRoundStyleE2ESJ_EENS1_15EpilogueDefaultEEEEEvvEEEEvNT_6ParamsE,"aw",@nobits
	.sectionflags	@""
	.align	16
	.zero		1024


//--------------------- .nv.shared.reserved.0     --------------------------
	.section	.nv.shared.reserved.0,"aw",@nobits
	.weak		__nv_reservedSMEM_offset_0_alias
	.size		__nv_reservedSMEM_offset_0_alias, 0, 0
	.other		__nv_reservedSMEM_offset_0_alias,@"STO_CUDA_RESERVED_SHARED STV_DEFAULT"
__nv_reservedSMEM_offset_0_alias:
	.zero		0


//--------------------- .nv.global                --------------------------
	.section	.nv.global,"aw",@nobits
.nv.global:
	.type		_ZN39_INTERNAL_1f69edc8_4_k_cu_38c6b211_27944cute1_E,@object
	.size		_ZN39_INTERNAL_1f69edc8_4_k_cu_38c6b211_27944cute1_E,(_ZN39_INTERNAL_1f69edc8_4_k_cu_38c6b211_27944cuda3std3__45__cpo6cbeginE - _ZN39_INTERNAL_1f69edc8_4_k_cu_38c6b211_27944cute1_E)
_ZN39_INTERNAL_1f69edc8_4_k_cu_38c6b211_27944cute1_E:
	.zero		1
	.type		_ZN39_INTERNAL_1f69edc8_4_k_cu_38c6b211_27944cuda3std3__45__cpo6cbeginE,@object
	.size		_ZN39_INTERNAL_1f69edc8_4_k_cu_38c6b211_27944cuda3std3__45__cpo6cbeginE,(_ZN39_INTERNAL_1f69edc8_4_k_cu_38c6b211_27944cuda3std3__48in_placeE - _ZN39_INTERNAL_1f69edc8_4_k_cu_38c6b211_27944cuda3std3__45__cpo6cbeginE)
_ZN39_INTERNAL_1f69edc8_4_k_cu_38c6b211_27944cuda3std3__45__cpo6cbeginE:
	.zero		1
	.type		_ZN39_INTERNAL_1f69edc8_4_k_cu_38c6b211_27944cuda3std3__48in_placeE,@object
	.size		_ZN39_INTERNAL_1f69edc8_4_k_cu_38c6b211_27944cuda3std3__48in_placeE,(_ZN39_INTERNAL_1f69edc8_4_k_cu_38c6b211_27944cuda3std6ranges3__45__cpo9iter_moveE - _ZN39_INTERNAL_1f69edc8_4_k_cu_38c6b211_27944cuda3std3__48in_placeE)
_ZN39_INTERNAL_1f69edc8_4_k_cu_38c6b211_27944cuda3std3__48in_placeE:
	.zero		1
	.type		_ZN39_INTERNAL_1f69edc8_4_k_cu_38c6b211_27944cuda3std6ranges3__45__cpo9iter_moveE,@object
	.size		_ZN39_INTERNAL_1f69edc8_4_k_cu_38c6b211_27944cuda3std6ranges3__45__cpo9iter_moveE,(_ZN39_INTERNAL_1f69edc8_4_k_cu_38c6b211_27944cuda3std3__45__cpo5beginE - _ZN39_INTERNAL_1f69edc8_4_k_cu_38c6b211_27944cuda3std6ranges3__45__cpo9iter_moveE)
_ZN39_INTERNAL_1f69edc8_4_k_cu_38c6b211_27944cuda3std6ranges3__45__cpo9iter_moveE:
	.zero		1
	.type		_ZN39_INTERNAL_1f69edc8_4_k_cu_38c6b211_27944cuda3std3__45__cpo5beginE,@object
	.size		_ZN39_INTERNAL_1f69edc8_4_k_cu_38c6b211_27944cuda3std3__45__cpo5beginE,(_ZN39_INTERNAL_1f69edc8_4_k_cu_38c6b211_27944cuda3std3__441_GLOBAL__N__1f69edc8_4_k_cu_38c6b211_27946ignoreE - _ZN39_INTERNAL_1f69edc8_4_k_cu_38c6b211_27944cuda3std3__45__cpo5beginE)
_ZN39_INTERNAL_1f69edc8_4_k_cu_38c6b211_27944cuda3std3__45__cpo5beginE:
	.zero		1
	.type		_ZN39_INTERNAL_1f69edc8_4_k_cu_38c6b211_27944cuda3std3__441_GLOBAL__N__1f69edc8_4_k_cu_38c6b211_27946ignoreE,@object
	.size		_ZN39_INTERNAL_1f69edc8_4_k_cu_38c6b211_27944cuda3std3__441_GLOBAL__N__1f69edc8_4_k_cu_38c6b211_27946ignoreE,(_ZN39_INTERNAL_1f69edc8_4_k_cu_38c6b211_27944cute7productE - _ZN39_INTERNAL_1f69edc8_4_k_cu_38c6b211_27944cuda3std3__441_GLOBAL__N__1f69edc8_4_k_cu_38c6b211_27946ignoreE)
_ZN39_INTERNAL_1f69edc8_4_k_cu_38c6b211_27944cuda3std3__441_GLOBAL__N__1f69edc8_4_k_cu_38c6b211_27946ignoreE:
	.zero		1
	.type		_ZN39_INTERNAL_1f69edc8_4_k_cu_38c6b211_27944cute7productE,@object
	.size		_ZN39_INTERNAL_1f69edc8_4_k_cu_38c6b211_27944cute7productE,(_ZN39_INTERNAL_1f69edc8_4_k_cu_38c6b211_27944cuda3std3__45__cpo3endE - _ZN39_INTERNAL_1f69edc8_4_k_cu_38c6b211_27944cute7productE)
_ZN39_INTERNAL_1f69edc8_4_k_cu_38c6b211_27944cute7productE:
	.zero		1
	.type		_ZN39_INTERNAL_1f69edc8_4_k_cu_38c6b211_27944cuda3std3__45__cpo3endE,@object
	.size		_ZN39_INTERNAL_1f69edc8_4_k_cu_38c6b211_27944cuda3std3__45__cpo3endE,(_ZN39_INTERNAL_1f69edc8_4_k_cu_38c6b211_27944cuda3std3__419piecewise_constructE - _ZN39_INTERNAL_1f69edc8_4_k_cu_38c6b211_27944cuda3std3__45__cpo3endE)
_ZN39_INTERNAL_1f69edc8_4_k_cu_38c6b211_27944cuda3std3__45__cpo3endE:
	.zero		1
	.type		_ZN39_INTERNAL_1f69edc8_4_k_cu_38c6b211_27944cuda3std3__419piecewise_constructE,@object
	.size		_ZN39_INTERNAL_1f69edc8_4_k_cu_38c6b211_27944cuda3std3__419piecewise_constructE,(_ZN39_INTERNAL_1f69edc8_4_k_cu_38c6b211_27944cuda3std3__45__cpo4cendE - _ZN39_INTERNAL_1f69edc8_4_k_cu_38c6b211_27944cuda3std3__419piecewise_constructE)
_ZN39_INTERNAL_1f69edc8_4_k_cu_38c6b211_27944cuda3std3__419piecewise_constructE:
	.zero		1
	.type		_ZN39_INTERNAL_1f69edc8_4_k_cu_38c6b211_27944cuda3std3__45__cpo4cendE,@object
	.size		_ZN39_INTERNAL_1f69edc8_4_k_cu_38c6b211_27944cuda3std3__45__cpo4cendE,(_ZN39_INTERNAL_1f69edc8_4_k_cu_38c6b211_27944cuda3std6ranges3__45__cpo4swapE - _ZN39_INTERNAL_1f69edc8_4_k_cu_38c6b211_27944cuda3std3__45__cpo4cendE)
_ZN39_INTERNAL_1f69edc8_4_k_cu_38c6b211_27944cuda3std3__45__cpo4cendE:
	.zero		1
	.type		_ZN39_INTERNAL_1f69edc8_4_k_cu_38c6b211_27944cuda3std6ranges3__45__cpo4swapE,@object
	.size		_ZN39_INTERNAL_1f69edc8_4_k_cu_38c6b211_27944cuda3std6ranges3__45__cpo4swapE,(.L_8 - _ZN39_INTERNAL_1f69edc8_4_k_cu_38c6b211_27944cuda3std6ranges3__45__cpo4swapE)
_ZN39_INTERNAL_1f69edc8_4_k_cu_38c6b211_27944cuda3std6ranges3__45__cpo4swapE:
	.zero		1
.L_8:


//--------------------- .nv.constant0._ZN7cutlass13device_kernelINS_4gemm6kernel13GemmUniversalIN4cute5tupleIJiiiiEEENS1_10collective13CollectiveMmaINS1_34MainloopSm90TmaGmmaWarpSpecializedILi9ENS5_IJNS4_1CILi1EEESB_SB_EEENS1_35KernelTmaWarpSpecializedCooperativeEEENS5_IJNSA_ILi128EEENSA_ILi256EEENSA_ILi32EEEEEENS_6half_tENS5_IJlSB_lEEESJ_NS5_IJSB_llEEENS4_8TiledMMAINS4_8MMA_AtomIJNS4_4SM904GMMA26MMA_64x256x16_F32F16F16_SSILNSP_5MajorE0ELSR_1ELNSP_7ScaleInE1ELSS_1EEEEEENS4_6LayoutINS5_IJNSA_ILi2EEESB_SB_EEENS5_IJSB_NSA_ILi0EEESY_EEEEENS5_IJNS4_10UnderscoreES11_S11_EEEEENS4_13SM90_TMA_LOADENS4_14ComposedLayoutINS4_7SwizzleILi2ELi4ELi3EEENS4_18smem_ptr_flag_bitsILi16EEENSV_INS5_IJNSA_ILi8EEESH_EEENS5_IJSH_SB_EEEEEEEvNS4_8identityES14_NS15_INS16_ILi3ELi4ELi3EEES19_NSV_INS5_IJNSA_ILi64EEES1A_EEENS5_IJSB_S1H_EEEEEEEvS1F_EENS_8epilogue10collective6detail29Sm90TmaWarpSpecializedAdapterINS1O_15DefaultEpilogueISJ_SK_SK_NS1N_6thread17LinearCombinationISJ_Li1EffLNS1S_9ScaleType4KindE0ELNS_15FloatRoundStyleE2ESJ_EENS1_15EpilogueDefaultEEEEEvvEEEEvNT_6ParamsE --------------------------
	.section	.nv.constant0._ZN7cutlass13device_kernelINS_4gemm6kernel13GemmUniversalIN4cute5tupleIJiiiiEEENS1_10collective13CollectiveMmaINS1_34MainloopSm90TmaGmmaWarpSpecializedILi9ENS5_IJNS4_1CILi1EEESB_SB_EEENS1_35KernelTmaWarpSpecializedCooperativeEEENS5_IJNSA_ILi128EEENSA_ILi256EEENSA_ILi32EEEEEENS_6half_tENS5_IJlSB_lEEESJ_NS5_IJSB_llEEENS4_8TiledMMAINS4_8MMA_AtomIJNS4_4SM904GMMA26MMA_64x256x16_F32F16F16_SSILNSP_5MajorE0ELSR_1ELNSP_7ScaleInE1ELSS_1EEEEEENS4_6LayoutINS5_IJNSA_ILi2EEESB_SB_EEENS5_IJSB_NSA_ILi0EEESY_EEEEENS5_IJNS4_10UnderscoreES11_S11_EEEEENS4_13SM90_TMA_LOADENS4_14ComposedLayoutINS4_7SwizzleILi2ELi4ELi3EEENS4_18smem_ptr_flag_bitsILi16EEENSV_INS5_IJNSA_ILi8EEESH_EEENS5_IJSH_SB_EEEEEEEvNS4_8identityES14_NS15_INS16_ILi3ELi4ELi3EEES19_NSV_INS5_IJNSA_ILi64EEES1A_EEENS5_IJSB_S1H_EEEEEEEvS1F_EENS_8epilogue10collective6detail29Sm90TmaWarpSpecializedAdapterINS1O_15DefaultEpilogueISJ_SK_SK_NS1N_6thread17LinearCombinationISJ_Li1EffLNS1S_9ScaleType4KindE0ELNS_15FloatRoundStyleE2ESJ_EENS1_15EpilogueDefaultEEEEEvvEEEEvNT_6ParamsE,"a",@progbits
	.sectionflags	@""
	.align	4
.nv.constant0._ZN7cutlass13device_kernelINS_4gemm6kernel13GemmUniversalIN4cute5tupleIJiiiiEEENS1_10collective13CollectiveMmaINS1_34MainloopSm90TmaGmmaWarpSpecializedILi9ENS5_IJNS4_1CILi1EEESB_SB_EEENS1_35KernelTmaWarpSpecializedCooperativeEEENS5_IJNSA_ILi128EEENSA_ILi256EEENSA_ILi32EEEEEENS_6half_tENS5_IJlSB_lEEESJ_NS5_IJSB_llEEENS4_8TiledMMAINS4_8MMA_AtomIJNS4_4SM904GMMA26MMA_64x256x16_F32F16F16_SSILNSP_5MajorE0ELSR_1ELNSP_7ScaleInE1ELSS_1EEEEEENS4_6LayoutINS5_IJNSA_ILi2EEESB_SB_EEENS5_IJSB_NSA_ILi0EEESY_EEEEENS5_IJNS4_10UnderscoreES11_S11_EEEEENS4_13SM90_TMA_LOADENS4_14ComposedLayoutINS4_7SwizzleILi2ELi4ELi3EEENS4_18smem_ptr_flag_bitsILi16EEENSV_INS5_IJNSA_ILi8EEESH_EEENS5_IJSH_SB_EEEEEEEvNS4_8identityES14_NS15_INS16_ILi3ELi4ELi3EEES19_NSV_INS5_IJNSA_ILi64EEES1A_EEENS5_IJSB_S1H_EEEEEEEvS1F_EENS_8epilogue10collective6detail29Sm90TmaWarpSpecializedAdapterINS1O_15DefaultEpilogueISJ_SK_SK_NS1N_6thread17LinearCombinationISJ_Li1EffLNS1S_9ScaleType4KindE0ELNS_15FloatRoundStyleE2ESJ_EENS1_15EpilogueDefaultEEEEEvvEEEEvNT_6ParamsE:
	.zero		1664


//--------------------- SYMBOLS --------------------------

	.type		.nv.reservedSmem.offset0,@object
	.size		.nv.reservedSmem.offset0,0x4
	.type		__assertfail,@function
